//
// Generated by NVIDIA NVVM Compiler
//
// Compiler Build ID: CL-36424714
// Cuda compilation tools, release 13.0, V13.0.88
// Based on NVVM 20.0.0
//

.version 9.0
.target sm_100
.address_size 64

	// .globl	bitnet_matmul_i2s
// _ZZ17bitnet_matmul_i2sE2As has been demoted
// _ZZ17bitnet_matmul_i2sE2Bs has been demoted
// _ZZ19bitnet_quantize_i2sE10shared_max has been demoted

.visible .entry bitnet_matmul_i2s(
	.param .u64 .ptr .align 1 bitnet_matmul_i2s_param_0,
	.param .u64 .ptr .align 1 bitnet_matmul_i2s_param_1,
	.param .u64 .ptr .align 1 bitnet_matmul_i2s_param_2,
	.param .u32 bitnet_matmul_i2s_param_3,
	.param .u32 bitnet_matmul_i2s_param_4,
	.param .u32 bitnet_matmul_i2s_param_5
)
{
	.reg .pred 	%p<12>;
	.reg .b16 	%rs<43>;
	.reg .b32 	%r<42>;
	.reg .b32 	%f<55>;
	.reg .b64 	%rd<13>;
	// demoted variable
	.shared .align 1 .b8 _ZZ17bitnet_matmul_i2sE2As[256];
	// demoted variable
	.shared .align 1 .b8 _ZZ17bitnet_matmul_i2sE2Bs[256];
	ld.param.u64 	%rd3, [bitnet_matmul_i2s_param_0];
	ld.param.u64 	%rd4, [bitnet_matmul_i2s_param_1];
	ld.param.u64 	%rd5, [bitnet_matmul_i2s_param_2];
	ld.param.u32 	%r24, [bitnet_matmul_i2s_param_3];
	ld.param.u32 	%r25, [bitnet_matmul_i2s_param_4];
	ld.param.u32 	%r26, [bitnet_matmul_i2s_param_5];
	mov.u32 	%r37, %tid.x;
	mov.u32 	%r39, %tid.y;
	mov.u32 	%r27, %ctaid.x;
	mov.u32 	%r28, %ctaid.y;
	shl.b32 	%r29, %r28, 4;
	add.s32 	%r3, %r29, %r39;
	shl.b32 	%r4, %r27, 4;
	add.s32 	%r5, %r4, %r37;
	setp.lt.s32 	%p1, %r26, 1;
	mov.f32 	%f54, 0f00000000;
	@%p1 bra 	$L__BB0_7;
	add.s32 	%r30, %r26, 15;
	shr.u32 	%r31, %r30, 4;
	shl.b32 	%r32, %r39, 4;
	mov.u32 	%r33, _ZZ17bitnet_matmul_i2sE2As;
	add.s32 	%r6, %r33, %r32;
	add.s32 	%r7, %r6, %r37;
	mov.u32 	%r34, _ZZ17bitnet_matmul_i2sE2Bs;
	add.s32 	%r9, %r34, %r37;
	add.s32 	%r8, %r9, %r32;
	neg.s32 	%r41, %r31;
	mad.lo.s32 	%r35, %r39, %r25, %r37;
	add.s32 	%r40, %r35, %r4;
	shl.b32 	%r12, %r25, 4;
	mad.lo.s32 	%r38, %r26, %r3, %r37;
	cvta.to.global.u64 	%rd1, %rd3;
	cvta.to.global.u64 	%rd2, %rd4;
	mov.f32 	%f54, 0f00000000;
$L__BB0_2:
	setp.ge.s32 	%p2, %r3, %r24;
	setp.ge.s32 	%p3, %r37, %r26;
	mov.b16 	%rs41, 0;
	or.pred  	%p4, %p2, %p3;
	@%p4 bra 	$L__BB0_4;
	cvt.u64.u32 	%rd6, %r38;
	add.s64 	%rd7, %rd1, %rd6;
	ld.global.nc.u8 	%rs6, [%rd7];
	cvt.u16.u8 	%rs41, %rs6;
$L__BB0_4:
	setp.ge.s32 	%p5, %r5, %r25;
	st.shared.u8 	[%r7], %rs41;
	setp.ge.s32 	%p6, %r39, %r26;
	mov.b16 	%rs42, 0;
	or.pred  	%p7, %p6, %p5;
	@%p7 bra 	$L__BB0_6;
	cvt.s64.s32 	%rd8, %r40;
	add.s64 	%rd9, %rd2, %rd8;
	ld.global.nc.u8 	%rs8, [%rd9];
	cvt.u16.u8 	%rs42, %rs8;
$L__BB0_6:
	st.shared.u8 	[%r8], %rs42;
	bar.sync 	0;
	ld.shared.s8 	%rs9, [%r6];
	cvt.rn.f32.s16 	%f6, %rs9;
	ld.shared.u8 	%rs10, [%r9];
	cvt.rn.f32.u16 	%f7, %rs10;
	fma.rn.f32 	%f8, %f6, %f7, %f54;
	ld.shared.s8 	%rs11, [%r6+1];
	cvt.rn.f32.s16 	%f9, %rs11;
	ld.shared.u8 	%rs12, [%r9+16];
	cvt.rn.f32.u16 	%f10, %rs12;
	fma.rn.f32 	%f11, %f9, %f10, %f8;
	ld.shared.s8 	%rs13, [%r6+2];
	cvt.rn.f32.s16 	%f12, %rs13;
	ld.shared.u8 	%rs14, [%r9+32];
	cvt.rn.f32.u16 	%f13, %rs14;
	fma.rn.f32 	%f14, %f12, %f13, %f11;
	ld.shared.s8 	%rs15, [%r6+3];
	cvt.rn.f32.s16 	%f15, %rs15;
	ld.shared.u8 	%rs16, [%r9+48];
	cvt.rn.f32.u16 	%f16, %rs16;
	fma.rn.f32 	%f17, %f15, %f16, %f14;
	ld.shared.s8 	%rs17, [%r6+4];
	cvt.rn.f32.s16 	%f18, %rs17;
	ld.shared.u8 	%rs18, [%r9+64];
	cvt.rn.f32.u16 	%f19, %rs18;
	fma.rn.f32 	%f20, %f18, %f19, %f17;
	ld.shared.s8 	%rs19, [%r6+5];
	cvt.rn.f32.s16 	%f21, %rs19;
	ld.shared.u8 	%rs20, [%r9+80];
	cvt.rn.f32.u16 	%f22, %rs20;
	fma.rn.f32 	%f23, %f21, %f22, %f20;
	ld.shared.s8 	%rs21, [%r6+6];
	cvt.rn.f32.s16 	%f24, %rs21;
	ld.shared.u8 	%rs22, [%r9+96];
	cvt.rn.f32.u16 	%f25, %rs22;
	fma.rn.f32 	%f26, %f24, %f25, %f23;
	ld.shared.s8 	%rs23, [%r6+7];
	cvt.rn.f32.s16 	%f27, %rs23;
	ld.shared.u8 	%rs24, [%r9+112];
	cvt.rn.f32.u16 	%f28, %rs24;
	fma.rn.f32 	%f29, %f27, %f28, %f26;
	ld.shared.s8 	%rs25, [%r6+8];
	cvt.rn.f32.s16 	%f30, %rs25;
	ld.shared.u8 	%rs26, [%r9+128];
	cvt.rn.f32.u16 	%f31, %rs26;
	fma.rn.f32 	%f32, %f30, %f31, %f29;
	ld.shared.s8 	%rs27, [%r6+9];
	cvt.rn.f32.s16 	%f33, %rs27;
	ld.shared.u8 	%rs28, [%r9+144];
	cvt.rn.f32.u16 	%f34, %rs28;
	fma.rn.f32 	%f35, %f33, %f34, %f32;
	ld.shared.s8 	%rs29, [%r6+10];
	cvt.rn.f32.s16 	%f36, %rs29;
	ld.shared.u8 	%rs30, [%r9+160];
	cvt.rn.f32.u16 	%f37, %rs30;
	fma.rn.f32 	%f38, %f36, %f37, %f35;
	ld.shared.s8 	%rs31, [%r6+11];
	cvt.rn.f32.s16 	%f39, %rs31;
	ld.shared.u8 	%rs32, [%r9+176];
	cvt.rn.f32.u16 	%f40, %rs32;
	fma.rn.f32 	%f41, %f39, %f40, %f38;
	ld.shared.s8 	%rs33, [%r6+12];
	cvt.rn.f32.s16 	%f42, %rs33;
	ld.shared.u8 	%rs34, [%r9+192];
	cvt.rn.f32.u16 	%f43, %rs34;
	fma.rn.f32 	%f44, %f42, %f43, %f41;
	ld.shared.s8 	%rs35, [%r6+13];
	cvt.rn.f32.s16 	%f45, %rs35;
	ld.shared.u8 	%rs36, [%r9+208];
	cvt.rn.f32.u16 	%f46, %rs36;
	fma.rn.f32 	%f47, %f45, %f46, %f44;
	ld.shared.s8 	%rs37, [%r6+14];
	cvt.rn.f32.s16 	%f48, %rs37;
	ld.shared.u8 	%rs38, [%r9+224];
	cvt.rn.f32.u16 	%f49, %rs38;
	fma.rn.f32 	%f50, %f48, %f49, %f47;
	ld.shared.s8 	%rs39, [%r6+15];
	cvt.rn.f32.s16 	%f51, %rs39;
	ld.shared.u8 	%rs40, [%r9+240];
	cvt.rn.f32.u16 	%f52, %rs40;
	fma.rn.f32 	%f54, %f51, %f52, %f50;
	bar.sync 	0;
	add.s32 	%r41, %r41, 1;
	setp.ne.s32 	%p8, %r41, 0;
	add.s32 	%r40, %r40, %r12;
	add.s32 	%r39, %r39, 16;
	add.s32 	%r38, %r38, 16;
	add.s32 	%r37, %r37, 16;
	@%p8 bra 	$L__BB0_2;
$L__BB0_7:
	setp.ge.s32 	%p9, %r3, %r24;
	setp.ge.s32 	%p10, %r5, %r25;
	or.pred  	%p11, %p9, %p10;
	@%p11 bra 	$L__BB0_9;
	mad.lo.s32 	%r36, %r25, %r3, %r5;
	cvta.to.global.u64 	%rd10, %rd5;
	mul.wide.u32 	%rd11, %r36, 4;
	add.s64 	%rd12, %rd10, %rd11;
	st.global.f32 	[%rd12], %f54;
$L__BB0_9:
	ret;

}
	// .globl	bitnet_quantize_i2s
.visible .entry bitnet_quantize_i2s(
	.param .u64 .ptr .align 1 bitnet_quantize_i2s_param_0,
	.param .u64 .ptr .align 1 bitnet_quantize_i2s_param_1,
	.param .u64 .ptr .align 1 bitnet_quantize_i2s_param_2,
	.param .u32 bitnet_quantize_i2s_param_3
)
{
	.reg .pred 	%p<26>;
	.reg .b16 	%rs<11>;
	.reg .b32 	%r<61>;
	.reg .b32 	%f<14>;
	.reg .b64 	%rd<15>;
	// demoted variable
	.shared .align 4 .b8 _ZZ19bitnet_quantize_i2sE10shared_max[4096];
	ld.param.u64 	%rd4, [bitnet_quantize_i2s_param_0];
	ld.param.u64 	%rd5, [bitnet_quantize_i2s_param_1];
	ld.param.u64 	%rd6, [bitnet_quantize_i2s_param_2];
	ld.param.u32 	%r26, [bitnet_quantize_i2s_param_3];
	cvta.to.global.u64 	%rd1, %rd5;
	cvta.to.global.u64 	%rd2, %rd6;
	cvta.to.global.u64 	%rd3, %rd4;
	mov.u32 	%r1, %tid.x;
	mov.u32 	%r2, %ntid.x;
	add.s32 	%r28, %r2, 31;
	shr.u32 	%r3, %r28, 5;
	mov.u32 	%r29, %ctaid.x;
	mul.lo.s32 	%r4, %r3, %r29;
	shl.b32 	%r30, %r1, 2;
	mov.u32 	%r31, _ZZ19bitnet_quantize_i2sE10shared_max;
	add.s32 	%r5, %r31, %r30;
	add.s32 	%r32, %r26, 31;
	shr.s32 	%r33, %r32, 31;
	shr.u32 	%r34, %r33, 27;
	add.s32 	%r35, %r32, %r34;
	shr.s32 	%r6, %r35, 5;
	and.b32  	%r7, %r1, 3;
	add.s32 	%r36, %r26, 3;
	shr.s32 	%r37, %r36, 31;
	shr.u32 	%r38, %r37, 30;
	add.s32 	%r39, %r36, %r38;
	shr.s32 	%r8, %r39, 2;
	mov.b32 	%r56, 0;
$L__BB1_1:
	add.s32 	%r40, %r56, %r4;
	shl.b32 	%r10, %r40, 5;
	setp.ge.s32 	%p1, %r10, %r26;
	@%p1 bra 	$L__BB1_20;
	add.s32 	%r11, %r10, 32;
	min.s32 	%r12, %r11, %r26;
	shr.s32 	%r13, %r10, 5;
	add.s32 	%r14, %r10, %r1;
	setp.ge.s32 	%p2, %r14, %r12;
	mov.f32 	%f13, 0f00000000;
	@%p2 bra 	$L__BB1_4;
	mul.wide.s32 	%rd7, %r14, 4;
	add.s64 	%rd8, %rd3, %rd7;
	ld.global.nc.f32 	%f5, [%rd8];
	abs.f32 	%f13, %f5;
$L__BB1_4:
	setp.lt.u32 	%p3, %r2, 2;
	st.shared.f32 	[%r5], %f13;
	bar.sync 	0;
	@%p3 bra 	$L__BB1_9;
	mov.u32 	%r57, %r2;
$L__BB1_6:
	shr.u32 	%r16, %r57, 1;
	setp.ge.u32 	%p4, %r1, %r16;
	add.s32 	%r42, %r16, %r1;
	setp.ge.u32 	%p5, %r42, %r2;
	or.pred  	%p6, %p4, %p5;
	@%p6 bra 	$L__BB1_8;
	ld.shared.f32 	%f6, [%r5];
	shl.b32 	%r43, %r16, 2;
	add.s32 	%r44, %r5, %r43;
	ld.shared.f32 	%f7, [%r44];
	max.f32 	%f8, %f6, %f7;
	st.shared.f32 	[%r5], %f8;
$L__BB1_8:
	bar.sync 	0;
	setp.gt.u32 	%p7, %r57, 3;
	mov.u32 	%r57, %r16;
	@%p7 bra 	$L__BB1_6;
$L__BB1_9:
	setp.ne.s32 	%p8, %r1, 0;
	ld.shared.f32 	%f9, [_ZZ19bitnet_quantize_i2sE10shared_max];
	setp.gt.f32 	%p9, %f9, 0f322BCC77;
	div.rn.f32 	%f10, %f9, 0f3FC00000;
	selp.f32 	%f3, %f10, 0f3F800000, %p9;
	setp.ge.s32 	%p10, %r13, %r6;
	or.pred  	%p11, %p8, %p10;
	@%p11 bra 	$L__BB1_11;
	mul.wide.s32 	%rd9, %r13, 4;
	add.s64 	%rd10, %rd2, %rd9;
	st.global.f32 	[%rd10], %f3;
$L__BB1_11:
	setp.ge.s32 	%p12, %r14, %r12;
	bar.sync 	0;
	@%p12 bra 	$L__BB1_19;
	setp.ne.s32 	%p13, %r7, 0;
	shr.s32 	%r47, %r14, 31;
	shr.u32 	%r48, %r47, 30;
	add.s32 	%r49, %r14, %r48;
	shr.s32 	%r17, %r49, 2;
	setp.ge.s32 	%p14, %r17, %r8;
	or.pred  	%p15, %p13, %p14;
	@%p15 bra 	$L__BB1_19;
	shl.b32 	%r59, %r17, 2;
	setp.ge.s32 	%p16, %r59, %r26;
	mov.b16 	%rs9, 0;
	@%p16 bra 	$L__BB1_18;
	mov.b16 	%rs9, 0;
	mov.b32 	%r60, 1;
	mov.b32 	%r58, 0;
$L__BB1_15:
	setp.le.s32 	%p17, %r11, %r59;
	setp.lt.s32 	%p18, %r59, %r10;
	or.pred  	%p19, %p17, %p18;
	@%p19 bra 	$L__BB1_17;
	mul.wide.s32 	%rd11, %r59, 4;
	add.s64 	%rd12, %rd3, %rd11;
	ld.global.nc.f32 	%f11, [%rd12];
	div.rn.f32 	%f12, %f11, %f3;
	setp.gt.f32 	%p20, %f12, 0f3F000000;
	setp.lt.f32 	%p21, %f12, 0fBF000000;
	selp.b32 	%r52, 3, 0, %p21;
	selp.b32 	%r53, 1, %r52, %p20;
	shl.b32 	%r54, %r53, %r58;
	cvt.u16.u32 	%rs7, %r54;
	or.b16  	%rs9, %rs9, %rs7;
$L__BB1_17:
	add.s32 	%r55, %r60, -1;
	setp.lt.u32 	%p22, %r55, 3;
	add.s32 	%r59, %r59, 1;
	setp.lt.s32 	%p23, %r59, %r26;
	and.pred  	%p24, %p22, %p23;
	add.s32 	%r60, %r60, 1;
	add.s32 	%r58, %r58, 2;
	@%p24 bra 	$L__BB1_15;
$L__BB1_18:
	cvt.s64.s32 	%rd13, %r17;
	add.s64 	%rd14, %rd1, %rd13;
	st.global.u8 	[%rd14], %rs9;
$L__BB1_19:
	bar.sync 	0;
	add.s32 	%r56, %r56, 1;
	setp.ne.s32 	%p25, %r56, %r3;
	@%p25 bra 	$L__BB1_1;
$L__BB1_20:
	ret;

}
	// .globl	bitnet_quantize_tl1
.visible .entry bitnet_quantize_tl1(
	.param .u64 .ptr .align 1 bitnet_quantize_tl1_param_0,
	.param .u64 .ptr .align 1 bitnet_quantize_tl1_param_1,
	.param .u64 .ptr .align 1 bitnet_quantize_tl1_param_2,
	.param .u32 bitnet_quantize_tl1_param_3
)
{
	.reg .pred 	%p<6>;
	.reg .b32 	%r<19>;
	.reg .b32 	%f<2>;
	.reg .b64 	%rd<11>;

	ld.param.u64 	%rd1, [bitnet_quantize_tl1_param_0];
	ld.param.u64 	%rd2, [bitnet_quantize_tl1_param_1];
	ld.param.u64 	%rd3, [bitnet_quantize_tl1_param_2];
	ld.param.u32 	%r2, [bitnet_quantize_tl1_param_3];
	mov.u32 	%r3, %ctaid.x;
	mov.u32 	%r4, %ntid.x;
	mov.u32 	%r5, %tid.x;
	mad.lo.s32 	%r1, %r3, %r4, %r5;
	setp.ge.s32 	%p1, %r1, %r2;
	@%p1 bra 	$L__BB2_3;
	cvta.to.global.u64 	%rd4, %rd1;
	cvta.to.global.u64 	%rd5, %rd2;
	mul.wide.s32 	%rd6, %r1, 4;
	add.s64 	%rd7, %rd4, %rd6;
	ld.global.nc.f32 	%f1, [%rd7];
	setp.gt.f32 	%p2, %f1, 0f3F400000;
	setp.gt.f32 	%p3, %f1, 0f3E800000;
	setp.gt.f32 	%p4, %f1, 0fBE800000;
	shr.s32 	%r6, %r1, 31;
	shr.u32 	%r7, %r6, 30;
	add.s32 	%r8, %r1, %r7;
	shr.s32 	%r9, %r8, 2;
	and.b32  	%r10, %r8, 2147483644;
	sub.s32 	%r11, %r1, %r10;
	shl.b32 	%r12, %r11, 1;
	cvt.s64.s32 	%rd8, %r9;
	add.s64 	%rd9, %rd5, %rd8;
	selp.u32 	%r13, 1, 0, %p4;
	selp.b32 	%r14, 2, %r13, %p3;
	selp.b32 	%r15, 3, %r14, %p2;
	shl.b32 	%r16, %r15, %r12;
	atom.global.or.b32 	%r17, [%rd9], %r16;
	setp.ne.s32 	%p5, %r1, 0;
	@%p5 bra 	$L__BB2_3;
	cvta.to.global.u64 	%rd10, %rd3;
	mov.b32 	%r18, 1065353216;
	st.global.u32 	[%rd10], %r18;
$L__BB2_3:
	ret;

}
	// .globl	bitnet_quantize_tl2
.visible .entry bitnet_quantize_tl2(
	.param .u64 .ptr .align 1 bitnet_quantize_tl2_param_0,
	.param .u64 .ptr .align 1 bitnet_quantize_tl2_param_1,
	.param .u64 .ptr .align 1 bitnet_quantize_tl2_param_2,
	.param .u32 bitnet_quantize_tl2_param_3
)
{
	.reg .pred 	%p<5>;
	.reg .b32 	%r<18>;
	.reg .b32 	%f<2>;
	.reg .b64 	%rd<11>;

	ld.param.u64 	%rd1, [bitnet_quantize_tl2_param_0];
	ld.param.u64 	%rd2, [bitnet_quantize_tl2_param_1];
	ld.param.u64 	%rd3, [bitnet_quantize_tl2_param_2];
	ld.param.u32 	%r2, [bitnet_quantize_tl2_param_3];
	mov.u32 	%r3, %ctaid.x;
	mov.u32 	%r4, %ntid.x;
	mov.u32 	%r5, %tid.x;
	mad.lo.s32 	%r1, %r3, %r4, %r5;
	setp.ge.s32 	%p1, %r1, %r2;
	@%p1 bra 	$L__BB3_3;
	cvta.to.global.u64 	%rd4, %rd1;
	cvta.to.global.u64 	%rd5, %rd2;
	mul.wide.s32 	%rd6, %r1, 4;
	add.s64 	%rd7, %rd4, %rd6;
	ld.global.nc.f32 	%f1, [%rd7];
	setp.gt.f32 	%p2, %f1, 0f3F000000;
	setp.gt.f32 	%p3, %f1, 0fBF000000;
	shr.s32 	%r6, %r1, 31;
	shr.u32 	%r7, %r6, 30;
	add.s32 	%r8, %r1, %r7;
	shr.s32 	%r9, %r8, 2;
	and.b32  	%r10, %r8, 2147483644;
	sub.s32 	%r11, %r1, %r10;
	shl.b32 	%r12, %r11, 1;
	cvt.s64.s32 	%rd8, %r9;
	add.s64 	%rd9, %rd5, %rd8;
	selp.u32 	%r13, 1, 0, %p3;
	selp.b32 	%r14, 2, %r13, %p2;
	shl.b32 	%r15, %r14, %r12;
	atom.global.or.b32 	%r16, [%rd9], %r15;
	setp.ne.s32 	%p4, %r1, 0;
	@%p4 bra 	$L__BB3_3;
	cvta.to.global.u64 	%rd10, %rd3;
	mov.b32 	%r17, 1065353216;
	st.global.u32 	[%rd10], %r17;
$L__BB3_3:
	ret;

}
	// .globl	bitnet_dequantize
.visible .entry bitnet_dequantize(
	.param .u64 .ptr .align 1 bitnet_dequantize_param_0,
	.param .u64 .ptr .align 1 bitnet_dequantize_param_1,
	.param .u64 .ptr .align 1 bitnet_dequantize_param_2,
	.param .u32 bitnet_dequantize_param_3,
	.param .u32 bitnet_dequantize_param_4
)
{
	.reg .pred 	%p<8>;
	.reg .b16 	%rs<4>;
	.reg .b32 	%r<20>;
	.reg .b32 	%f<16>;
	.reg .b64 	%rd<13>;

	ld.param.u64 	%rd1, [bitnet_dequantize_param_0];
	ld.param.u64 	%rd2, [bitnet_dequantize_param_1];
	ld.param.u64 	%rd3, [bitnet_dequantize_param_2];
	ld.param.u32 	%r4, [bitnet_dequantize_param_3];
	ld.param.u32 	%r3, [bitnet_dequantize_param_4];
	mov.u32 	%r5, %ctaid.x;
	mov.u32 	%r6, %ntid.x;
	mov.u32 	%r7, %tid.x;
	mad.lo.s32 	%r1, %r5, %r6, %r7;
	setp.ge.s32 	%p1, %r1, %r4;
	mov.f32 	%f15, 0f00000000;
	@%p1 bra 	$L__BB4_12;
	cvta.to.global.u64 	%rd4, %rd1;
	cvta.to.global.u64 	%rd5, %rd2;
	shr.s32 	%r8, %r1, 31;
	shr.u32 	%r9, %r8, 30;
	add.s32 	%r10, %r1, %r9;
	shr.s32 	%r11, %r10, 2;
	and.b32  	%r12, %r10, 2147483644;
	sub.s32 	%r13, %r1, %r12;
	shl.b32 	%r14, %r13, 1;
	cvt.s64.s32 	%rd6, %r11;
	add.s64 	%rd7, %rd4, %rd6;
	ld.global.nc.u8 	%rs2, [%rd7];
	cvt.u32.u8 	%r15, %rs2;
	shr.u32 	%r2, %r15, %r14;
	cvt.u16.u32 	%rs3, %r2;
	and.b16  	%rs1, %rs3, 3;
	shr.u32 	%r16, %r8, 27;
	add.s32 	%r17, %r1, %r16;
	shr.s32 	%r18, %r17, 5;
	mul.wide.s32 	%rd8, %r18, 4;
	add.s64 	%rd9, %rd5, %rd8;
	ld.global.nc.f32 	%f1, [%rd9];
	setp.eq.s32 	%p2, %r3, 2;
	@%p2 bra 	$L__BB4_10;
	setp.eq.s32 	%p3, %r3, 1;
	@%p3 bra 	$L__BB4_9;
	setp.ne.s32 	%p4, %r3, 0;
	@%p4 bra 	$L__BB4_11;
	and.b32  	%r19, %r2, 3;
	setp.gt.s32 	%p5, %r19, 1;
	@%p5 bra 	$L__BB4_7;
	setp.eq.s32 	%p7, %r19, 0;
	@%p7 bra 	$L__BB4_11;
	mov.f32 	%f15, 0f3F800000;
	bra.uni 	$L__BB4_11;
$L__BB4_7:
	setp.eq.s32 	%p6, %r19, 2;
	@%p6 bra 	$L__BB4_11;
	mov.f32 	%f15, 0fBF800000;
	bra.uni 	$L__BB4_11;
$L__BB4_9:
	cvt.rn.f32.u16 	%f8, %rs1;
	div.rn.f32 	%f9, %f8, 0f40400000;
	fma.rn.f32 	%f15, %f9, 0f40000000, 0fBF800000;
	bra.uni 	$L__BB4_11;
$L__BB4_10:
	cvt.rn.f32.u16 	%f6, %rs1;
	mul.f32 	%f7, %f6, 0f3F000000;
	fma.rn.f32 	%f15, %f7, 0f40000000, 0fBF800000;
$L__BB4_11:
	mul.f32 	%f13, %f1, %f15;
	cvta.to.global.u64 	%rd10, %rd3;
	mul.wide.s32 	%rd11, %r1, 4;
	add.s64 	%rd12, %rd10, %rd11;
	st.global.f32 	[%rd12], %f13;
$L__BB4_12:
	ret;

}
	// .globl	bitnet_matmul_fp32
.visible .entry bitnet_matmul_fp32(
	.param .u64 .ptr .align 1 bitnet_matmul_fp32_param_0,
	.param .u64 .ptr .align 1 bitnet_matmul_fp32_param_1,
	.param .u64 .ptr .align 1 bitnet_matmul_fp32_param_2,
	.param .u32 bitnet_matmul_fp32_param_3,
	.param .u32 bitnet_matmul_fp32_param_4,
	.param .u32 bitnet_matmul_fp32_param_5
)
{
	.reg .pred 	%p<13>;
	.reg .b32 	%r<41>;
	.reg .b32 	%f<68>;
	.reg .b64 	%rd<53>;

	ld.param.u64 	%rd7, [bitnet_matmul_fp32_param_0];
	ld.param.u64 	%rd8, [bitnet_matmul_fp32_param_1];
	ld.param.u64 	%rd6, [bitnet_matmul_fp32_param_2];
	ld.param.u32 	%r20, [bitnet_matmul_fp32_param_3];
	ld.param.u32 	%r18, [bitnet_matmul_fp32_param_4];
	ld.param.u32 	%r19, [bitnet_matmul_fp32_param_5];
	cvta.to.global.u64 	%rd1, %rd8;
	cvta.to.global.u64 	%rd2, %rd7;
	mov.u32 	%r21, %ctaid.y;
	mov.u32 	%r22, %ntid.y;
	mov.u32 	%r23, %tid.y;
	mad.lo.s32 	%r1, %r21, %r22, %r23;
	mov.u32 	%r24, %ctaid.x;
	mov.u32 	%r25, %ntid.x;
	mov.u32 	%r26, %tid.x;
	mad.lo.s32 	%r2, %r24, %r25, %r26;
	setp.ge.s32 	%p1, %r1, %r20;
	setp.ge.s32 	%p2, %r2, %r18;
	or.pred  	%p3, %p1, %p2;
	@%p3 bra 	$L__BB5_14;
	setp.lt.s32 	%p4, %r19, 1;
	mov.f32 	%f67, 0f00000000;
	@%p4 bra 	$L__BB5_13;
	mul.lo.s32 	%r3, %r19, %r1;
	and.b32  	%r4, %r19, 7;
	setp.lt.u32 	%p5, %r19, 8;
	mov.f32 	%f67, 0f00000000;
	mov.b32 	%r39, 0;
	@%p5 bra 	$L__BB5_5;
	and.b32  	%r39, %r19, 2147483640;
	neg.s32 	%r37, %r39;
	shl.b32 	%r7, %r18, 3;
	mul.wide.u32 	%rd9, %r3, 4;
	add.s64 	%rd10, %rd9, %rd2;
	add.s64 	%rd52, %rd10, 16;
	mov.f32 	%f67, 0f00000000;
	mul.wide.s32 	%rd13, %r18, 4;
	mov.u32 	%r36, %r2;
$L__BB5_4:
	.pragma "nounroll";
	ld.global.nc.f32 	%f17, [%rd52+-16];
	mul.wide.s32 	%rd11, %r36, 4;
	add.s64 	%rd12, %rd1, %rd11;
	ld.global.nc.f32 	%f18, [%rd12];
	fma.rn.f32 	%f19, %f17, %f18, %f67;
	ld.global.nc.f32 	%f20, [%rd52+-12];
	add.s64 	%rd14, %rd12, %rd13;
	ld.global.nc.f32 	%f21, [%rd14];
	fma.rn.f32 	%f22, %f20, %f21, %f19;
	ld.global.nc.f32 	%f23, [%rd52+-8];
	add.s64 	%rd15, %rd14, %rd13;
	ld.global.nc.f32 	%f24, [%rd15];
	fma.rn.f32 	%f25, %f23, %f24, %f22;
	ld.global.nc.f32 	%f26, [%rd52+-4];
	add.s64 	%rd16, %rd15, %rd13;
	ld.global.nc.f32 	%f27, [%rd16];
	fma.rn.f32 	%f28, %f26, %f27, %f25;
	ld.global.nc.f32 	%f29, [%rd52];
	add.s64 	%rd17, %rd16, %rd13;
	ld.global.nc.f32 	%f30, [%rd17];
	fma.rn.f32 	%f31, %f29, %f30, %f28;
	ld.global.nc.f32 	%f32, [%rd52+4];
	add.s64 	%rd18, %rd17, %rd13;
	ld.global.nc.f32 	%f33, [%rd18];
	fma.rn.f32 	%f34, %f32, %f33, %f31;
	ld.global.nc.f32 	%f35, [%rd52+8];
	add.s64 	%rd19, %rd18, %rd13;
	ld.global.nc.f32 	%f36, [%rd19];
	fma.rn.f32 	%f37, %f35, %f36, %f34;
	ld.global.nc.f32 	%f38, [%rd52+12];
	add.s64 	%rd20, %rd19, %rd13;
	ld.global.nc.f32 	%f39, [%rd20];
	fma.rn.f32 	%f67, %f38, %f39, %f37;
	add.s32 	%r37, %r37, 8;
	add.s32 	%r36, %r36, %r7;
	add.s64 	%rd52, %rd52, 32;
	setp.ne.s32 	%p6, %r37, 0;
	@%p6 bra 	$L__BB5_4;
$L__BB5_5:
	setp.eq.s32 	%p7, %r4, 0;
	@%p7 bra 	$L__BB5_13;
	and.b32  	%r13, %r19, 3;
	setp.lt.u32 	%p8, %r4, 4;
	@%p8 bra 	$L__BB5_8;
	add.s32 	%r28, %r39, %r3;
	mul.wide.u32 	%rd21, %r28, 4;
	add.s64 	%rd22, %rd2, %rd21;
	ld.global.nc.f32 	%f41, [%rd22];
	mad.lo.s32 	%r29, %r39, %r18, %r2;
	mul.wide.s32 	%rd23, %r29, 4;
	add.s64 	%rd24, %rd1, %rd23;
	ld.global.nc.f32 	%f42, [%rd24];
	fma.rn.f32 	%f43, %f41, %f42, %f67;
	cvt.u64.u32 	%rd25, %r3;
	cvt.u64.u32 	%rd26, %r39;
	add.s64 	%rd27, %rd26, %rd25;
	shl.b64 	%rd28, %rd27, 2;
	add.s64 	%rd29, %rd2, %rd28;
	ld.global.nc.f32 	%f44, [%rd29+4];
	mul.wide.s32 	%rd30, %r18, 4;
	add.s64 	%rd31, %rd24, %rd30;
	ld.global.nc.f32 	%f45, [%rd31];
	fma.rn.f32 	%f46, %f44, %f45, %f43;
	ld.global.nc.f32 	%f47, [%rd29+8];
	add.s64 	%rd32, %rd31, %rd30;
	ld.global.nc.f32 	%f48, [%rd32];
	fma.rn.f32 	%f49, %f47, %f48, %f46;
	ld.global.nc.f32 	%f50, [%rd29+12];
	add.s64 	%rd33, %rd32, %rd30;
	ld.global.nc.f32 	%f51, [%rd33];
	fma.rn.f32 	%f67, %f50, %f51, %f49;
	add.s32 	%r39, %r39, 4;
$L__BB5_8:
	setp.eq.s32 	%p9, %r13, 0;
	@%p9 bra 	$L__BB5_13;
	setp.eq.s32 	%p10, %r13, 1;
	@%p10 bra 	$L__BB5_11;
	add.s32 	%r30, %r39, %r3;
	mul.wide.u32 	%rd34, %r30, 4;
	add.s64 	%rd35, %rd2, %rd34;
	ld.global.nc.f32 	%f53, [%rd35];
	mad.lo.s32 	%r31, %r39, %r18, %r2;
	mul.wide.s32 	%rd36, %r31, 4;
	add.s64 	%rd37, %rd1, %rd36;
	ld.global.nc.f32 	%f54, [%rd37];
	fma.rn.f32 	%f55, %f53, %f54, %f67;
	cvt.u64.u32 	%rd38, %r3;
	cvt.u64.u32 	%rd39, %r39;
	add.s64 	%rd40, %rd39, %rd38;
	shl.b64 	%rd41, %rd40, 2;
	add.s64 	%rd42, %rd2, %rd41;
	ld.global.nc.f32 	%f56, [%rd42+4];
	mul.wide.s32 	%rd43, %r18, 4;
	add.s64 	%rd44, %rd37, %rd43;
	ld.global.nc.f32 	%f57, [%rd44];
	fma.rn.f32 	%f67, %f56, %f57, %f55;
	add.s32 	%r39, %r39, 2;
$L__BB5_11:
	and.b32  	%r32, %r19, 1;
	setp.eq.b32 	%p11, %r32, 1;
	not.pred 	%p12, %p11;
	@%p12 bra 	$L__BB5_13;
	add.s32 	%r33, %r39, %r3;
	mul.wide.u32 	%rd45, %r33, 4;
	add.s64 	%rd46, %rd2, %rd45;
	ld.global.nc.f32 	%f58, [%rd46];
	mad.lo.s32 	%r34, %r39, %r18, %r2;
	mul.wide.s32 	%rd47, %r34, 4;
	add.s64 	%rd48, %rd1, %rd47;
	ld.global.nc.f32 	%f59, [%rd48];
	fma.rn.f32 	%f67, %f58, %f59, %f67;
$L__BB5_13:
	mad.lo.s32 	%r35, %r18, %r1, %r2;
	cvta.to.global.u64 	%rd49, %rd6;
	mul.wide.s32 	%rd50, %r35, 4;
	add.s64 	%rd51, %rd49, %rd50;
	st.global.f32 	[%rd51], %f67;
$L__BB5_14:
	ret;

}


// ===== COMPILED SASS (sm_100) =====

	.target	sm_100

	.elftype	@"ET_EXEC"


//--------------------- .note.nv.tkinfo           --------------------------
	.section	.note.nv.tkinfo,"",@"SHT_NOTE"
	.sectionflags	@"SHF_NOTE_NV_TKINFO"
	.tkinfo
        /*0018*/ 	.word	0x00000002
        /*0030*/ 	.string	""
        /*0030*/ 	.string	"ptxas"
        /*0030*/ 	.string	"Cuda compilation tools, release 13.0, V13.0.88"
        /*0030*/ 	.string	"Build cuda_13.0.r13.0/compiler.36424714_0"
        /*0030*/ 	.string	"-arch sm_100 -m 64 "



//--------------------- .note.nv.cuinfo           --------------------------
	.section	.note.nv.cuinfo,"",@"SHT_NOTE"
	.sectionflags	@"SHF_NOTE_NV_CUINFO"
        /*0018*/ 	.short	0x0002
        /*001a*/ 	.short	0x0064
        /*001c*/ 	.short	0x0082
	.zero		2


//--------------------- .nv.info                  --------------------------
	.section	.nv.info,"",@"SHT_CUDA_INFO"
	.align	4


	//----- nvinfo : EIATTR_REGCOUNT
	.align		4
        /*0000*/ 	.byte	0x04, 0x2f
        /*0002*/ 	.short	(.L_1 - .L_0)
	.align		4
.L_0:
        /*0004*/ 	.word	index@(bitnet_matmul_i2s)
        /*0008*/ 	.word	0x0000001e


	//----- nvinfo : EIATTR_FRAME_SIZE
	.align		4
.L_1:
        /*000c*/ 	.byte	0x04, 0x11
        /*000e*/ 	.short	(.L_3 - .L_2)
	.align		4
.L_2:
        /*0010*/ 	.word	index@(bitnet_matmul_i2s)
        /*0014*/ 	.word	0x00000000


	//----- nvinfo : EIATTR_REGCOUNT
	.align		4
.L_3:
        /*0018*/ 	.byte	0x04, 0x2f
        /*001a*/ 	.short	(.L_5 - .L_4)
	.align		4
.L_4:
        /*001c*/ 	.word	index@(bitnet_quantize_i2s)
        /*0020*/ 	.word	0x0000001a


	//----- nvinfo : EIATTR_FRAME_SIZE
	.align		4
.L_5:
        /*0024*/ 	.byte	0x04, 0x11
        /*0026*/ 	.short	(.L_7 - .L_6)
	.align		4
.L_6:
        /*0028*/ 	.word	index@($__internal_1_$__cuda_sm3x_div_rn_noftz_f32_slowpath)
        /*002c*/ 	.word	0x00000000


	//----- nvinfo : EIATTR_FRAME_SIZE
	.align		4
.L_7:
        /*0030*/ 	.byte	0x04, 0x11
        /*0032*/ 	.short	(.L_9 - .L_8)
	.align		4
.L_8:
        /*0034*/ 	.word	index@(bitnet_quantize_i2s)
        /*0038*/ 	.word	0x00000000


	//----- nvinfo : EIATTR_REGCOUNT
	.align		4
.L_9:
        /*003c*/ 	.byte	0x04, 0x2f
        /*003e*/ 	.short	(.L_11 - .L_10)
	.align		4
.L_10:
        /*0040*/ 	.word	index@(bitnet_quantize_tl1)
        /*0044*/ 	.word	0x0000000a


	//----- nvinfo : EIATTR_FRAME_SIZE
	.align		4
.L_11:
        /*0048*/ 	.byte	0x04, 0x11
        /*004a*/ 	.short	(.L_13 - .L_12)
	.align		4
.L_12:
        /*004c*/ 	.word	index@(bitnet_quantize_tl1)
        /*0050*/ 	.word	0x00000000


	//----- nvinfo : EIATTR_REGCOUNT
	.align		4
.L_13:
        /*0054*/ 	.byte	0x04, 0x2f
        /*0056*/ 	.short	(.L_15 - .L_14)
	.align		4
.L_14:
        /*0058*/ 	.word	index@(bitnet_quantize_tl2)
        /*005c*/ 	.word	0x0000000a


	//----- nvinfo : EIATTR_FRAME_SIZE
	.align		4
.L_15:
        /*0060*/ 	.byte	0x04, 0x11
        /*0062*/ 	.short	(.L_17 - .L_16)
	.align		4
.L_16:
        /*0064*/ 	.word	index@(bitnet_quantize_tl2)
        /*0068*/ 	.word	0x00000000


	//----- nvinfo : EIATTR_REGCOUNT
	.align		4
.L_17:
        /*006c*/ 	.byte	0x04, 0x2f
        /*006e*/ 	.short	(.L_19 - .L_18)
	.align		4
.L_18:
        /*0070*/ 	.word	index@(bitnet_dequantize)
        /*0074*/ 	.word	0x0000000e


	//----- nvinfo : EIATTR_FRAME_SIZE
	.align		4
.L_19:
        /*0078*/ 	.byte	0x04, 0x11
        /*007a*/ 	.short	(.L_21 - .L_20)
	.align		4
.L_20:
        /*007c*/ 	.word	index@($__internal_0_$__cuda_sm3x_div_rn_noftz_f32_slowpath)
        /*0080*/ 	.word	0x00000000


	//----- nvinfo : EIATTR_FRAME_SIZE
	.align		4
.L_21:
        /*0084*/ 	.byte	0x04, 0x11
        /*0086*/ 	.short	(.L_23 - .L_22)
	.align		4
.L_22:
        /*0088*/ 	.word	index@(bitnet_dequantize)
        /*008c*/ 	.word	0x00000000


	//----- nvinfo : EIATTR_REGCOUNT
	.align		4
.L_23:
        /*0090*/ 	.byte	0x04, 0x2f
        /*0092*/ 	.short	(.L_25 - .L_24)
	.align		4
.L_24:
        /*0094*/ 	.word	index@(bitnet_matmul_fp32)
        /*0098*/ 	.word	0x00000020


	//----- nvinfo : EIATTR_FRAME_SIZE
	.align		4
.L_25:
        /*009c*/ 	.byte	0x04, 0x11
        /*009e*/ 	.short	(.L_27 - .L_26)
	.align		4
.L_26:
        /*00a0*/ 	.word	index@(bitnet_matmul_fp32)
        /*00a4*/ 	.word	0x00000000


	//----- nvinfo : EIATTR_MIN_STACK_SIZE
	.align		4
.L_27:
        /*00a8*/ 	.byte	0x04, 0x12
        /*00aa*/ 	.short	(.L_29 - .L_28)
	.align		4
.L_28:
        /*00ac*/ 	.word	index@(bitnet_matmul_fp32)
        /*00b0*/ 	.word	0x00000000


	//----- nvinfo : EIATTR_MIN_STACK_SIZE
	.align		4
.L_29:
        /*00b4*/ 	.byte	0x04, 0x12
        /*00b6*/ 	.short	(.L_31 - .L_30)
	.align		4
.L_30:
        /*00b8*/ 	.word	index@(bitnet_dequantize)
        /*00bc*/ 	.word	0x00000000


	//----- nvinfo : EIATTR_MIN_STACK_SIZE
	.align		4
.L_31:
        /*00c0*/ 	.byte	0x04, 0x12
        /*00c2*/ 	.short	(.L_33 - .L_32)
	.align		4
.L_32:
        /*00c4*/ 	.word	index@(bitnet_quantize_tl2)
        /*00c8*/ 	.word	0x00000000


	//----- nvinfo : EIATTR_MIN_STACK_SIZE
	.align		4
.L_33:
        /*00cc*/ 	.byte	0x04, 0x12
        /*00ce*/ 	.short	(.L_35 - .L_34)
	.align		4
.L_34:
        /*00d0*/ 	.word	index@(bitnet_quantize_tl1)
        /*00d4*/ 	.word	0x00000000


	//----- nvinfo : EIATTR_MIN_STACK_SIZE
	.align		4
.L_35:
        /*00d8*/ 	.byte	0x04, 0x12
        /*00da*/ 	.short	(.L_37 - .L_36)
	.align		4
.L_36:
        /*00dc*/ 	.word	index@(bitnet_quantize_i2s)
        /*00e0*/ 	.word	0x00000000


	//----- nvinfo : EIATTR_MIN_STACK_SIZE
	.align		4
.L_37:
        /*00e4*/ 	.byte	0x04, 0x12
        /*00e6*/ 	.short	(.L_39 - .L_38)
	.align		4
.L_38:
        /*00e8*/ 	.word	index@(bitnet_matmul_i2s)
        /*00ec*/ 	.word	0x00000000
.L_39:


//--------------------- .nv.compat                --------------------------
	.section	.nv.compat,"",@"SHT_CUDA_COMPAT_INFO"
	.align	4
        /*0000*/ 	.byte	0x02, 0x09, 0x00, 0x00, 0x02, 0x02, 0x01, 0x00, 0x02, 0x05, 0x05, 0x00, 0x03, 0x07, 0x01, 0x01
        /*0010*/ 	.byte	0x02, 0x03, 0x00, 0x00, 0x02, 0x06, 0x01, 0x00, 0x04, 0x0b, 0x08, 0x00, 0x01, 0x00, 0x00, 0x00
        /*0020*/ 	.byte	0x00, 0x00, 0x00, 0x00


//--------------------- .nv.info.bitnet_matmul_fp32 --------------------------
	.section	.nv.info.bitnet_matmul_fp32,"",@"SHT_CUDA_INFO"
	.sectionflags	@""
	.align	4


	//----- nvinfo : EIATTR_CUDA_API_VERSION
	.align		4
        /*0000*/ 	.byte	0x04, 0x37
        /*0002*/ 	.short	(.L_41 - .L_40)
.L_40:
        /*0004*/ 	.word	0x00000082


	//----- nvinfo : EIATTR_KPARAM_INFO
	.align		4
.L_41:
        /*0008*/ 	.byte	0x04, 0x17
        /*000a*/ 	.short	(.L_43 - .L_42)
.L_42:
        /*000c*/ 	.word	0x00000000
        /*0010*/ 	.short	0x0005
        /*0012*/ 	.short	0x0020
        /*0014*/ 	.byte	0x00, 0xf0, 0x11, 0x00


	//----- nvinfo : EIATTR_KPARAM_INFO
	.align		4
.L_43:
        /*0018*/ 	.byte	0x04, 0x17
        /*001a*/ 	.short	(.L_45 - .L_44)
.L_44:
        /*001c*/ 	.word	0x00000000
        /*0020*/ 	.short	0x0004
        /*0022*/ 	.short	0x001c
        /*0024*/ 	.byte	0x00, 0xf0, 0x11, 0x00


	//----- nvinfo : EIATTR_KPARAM_INFO
	.align		4
.L_45:
        /*0028*/ 	.byte	0x04, 0x17
        /*002a*/ 	.short	(.L_47 - .L_46)
.L_46:
        /*002c*/ 	.word	0x00000000
        /*0030*/ 	.short	0x0003
        /*0032*/ 	.short	0x0018
        /*0034*/ 	.byte	0x00, 0xf0, 0x11, 0x00


	//----- nvinfo : EIATTR_KPARAM_INFO
	.align		4
.L_47:
        /*0038*/ 	.byte	0x04, 0x17
        /*003a*/ 	.short	(.L_49 - .L_48)
.L_48:
        /*003c*/ 	.word	0x00000000
        /*0040*/ 	.short	0x0002
        /*0042*/ 	.short	0x0010
        /*0044*/ 	.byte	0x00, 0xf5, 0x21, 0x00


	//----- nvinfo : EIATTR_KPARAM_INFO
	.align		4
.L_49:
        /*0048*/ 	.byte	0x04, 0x17
        /*004a*/ 	.short	(.L_51 - .L_50)
.L_50:
        /*004c*/ 	.word	0x00000000
        /*0050*/ 	.short	0x0001
        /*0052*/ 	.short	0x0008
        /*0054*/ 	.byte	0x00, 0xf5, 0x21, 0x00


	//----- nvinfo : EIATTR_KPARAM_INFO
	.align		4
.L_51:
        /*0058*/ 	.byte	0x04, 0x17
        /*005a*/ 	.short	(.L_53 - .L_52)
.L_52:
        /*005c*/ 	.word	0x00000000
        /*0060*/ 	.short	0x0000
        /*0062*/ 	.short	0x0000
        /*0064*/ 	.byte	0x00, 0xf5, 0x21, 0x00


	//----- nvinfo : EIATTR_SPARSE_MMA_MASK
	.align		4
.L_53:
        /*0068*/ 	.byte	0x03, 0x50
        /*006a*/ 	.short	0x0000


	//----- nvinfo : EIATTR_MAXREG_COUNT
	.align		4
        /*006c*/ 	.byte	0x03, 0x1b
        /*006e*/ 	.short	0x00ff


	//----- nvinfo : EIATTR_MERCURY_ISA_VERSION
	.align		4
        /*0070*/ 	.byte	0x03, 0x5f
        /*0072*/ 	.short	0x0101


	//----- nvinfo : EIATTR_VRC_CTA_INIT_COUNT
	.align		4
        /*0074*/ 	.byte	0x02, 0x4a
	.zero		1
	.zero		1


	//----- nvinfo : EIATTR_EXIT_INSTR_OFFSETS
	.align		4
        /*0078*/ 	.byte	0x04, 0x1c
        /*007a*/ 	.short	(.L_55 - .L_54)


	//   ....[0]....
.L_54:
        /*007c*/ 	.word	0x000000c0


	//   ....[1]....
        /*0080*/ 	.word	0x000008e0


	//----- nvinfo : EIATTR_CBANK_PARAM_SIZE
	.align		4
.L_55:
        /*0084*/ 	.byte	0x03, 0x19
        /*0086*/ 	.short	0x0024


	//----- nvinfo : EIATTR_PARAM_CBANK
	.align		4
        /*0088*/ 	.byte	0x04, 0x0a
        /*008a*/ 	.short	(.L_57 - .L_56)
	.align		4
.L_56:
        /*008c*/ 	.word	index@(.nv.constant0.bitnet_matmul_fp32)
        /*0090*/ 	.short	0x0380
        /*0092*/ 	.short	0x0024


	//----- nvinfo : EIATTR_SW_WAR
	.align		4
.L_57:
        /*0094*/ 	.byte	0x04, 0x36
        /*0096*/ 	.short	(.L_59 - .L_58)
.L_58:
        /*0098*/ 	.word	0x00000008
.L_59:


//--------------------- .nv.info.bitnet_dequantize --------------------------
	.section	.nv.info.bitnet_dequantize,"",@"SHT_CUDA_INFO"
	.sectionflags	@""
	.align	4


	//----- nvinfo : EIATTR_CUDA_API_VERSION
	.align		4
        /*0000*/ 	.byte	0x04, 0x37
        /*0002*/ 	.short	(.L_61 - .L_60)
.L_60:
        /*0004*/ 	.word	0x00000082


	//----- nvinfo : EIATTR_KPARAM_INFO
	.align		4
.L_61:
        /*0008*/ 	.byte	0x04, 0x17
        /*000a*/ 	.short	(.L_63 - .L_62)
.L_62:
        /*000c*/ 	.word	0x00000000
        /*0010*/ 	.short	0x0004
        /*0012*/ 	.short	0x001c
        /*0014*/ 	.byte	0x00, 0xf0, 0x11, 0x00


	//----- nvinfo : EIATTR_KPARAM_INFO
	.align		4
.L_63:
        /*0018*/ 	.byte	0x04, 0x17
        /*001a*/ 	.short	(.L_65 - .L_64)
.L_64:
        /*001c*/ 	.word	0x00000000
        /*0020*/ 	.short	0x0003
        /*0022*/ 	.short	0x0018
        /*0024*/ 	.byte	0x00, 0xf0, 0x11, 0x00


	//----- nvinfo : EIATTR_KPARAM_INFO
	.align		4
.L_65:
        /*0028*/ 	.byte	0x04, 0x17
        /*002a*/ 	.short	(.L_67 - .L_66)
.L_66:
        /*002c*/ 	.word	0x00000000
        /*0030*/ 	.short	0x0002
        /*0032*/ 	.short	0x0010
        /*0034*/ 	.byte	0x00, 0xf5, 0x21, 0x00


	//----- nvinfo : EIATTR_KPARAM_INFO
	.align		4
.L_67:
        /*0038*/ 	.byte	0x04, 0x17
        /*003a*/ 	.short	(.L_69 - .L_68)
.L_68:
        /*003c*/ 	.word	0x00000000
        /*0040*/ 	.short	0x0001
        /*0042*/ 	.short	0x0008
        /*0044*/ 	.byte	0x00, 0xf5, 0x21, 0x00


	//----- nvinfo : EIATTR_KPARAM_INFO
	.align		4
.L_69:
        /*0048*/ 	.byte	0x04, 0x17
        /*004a*/ 	.short	(.L_71 - .L_70)
.L_70:
        /*004c*/ 	.word	0x00000000
        /*0050*/ 	.short	0x0000
        /*0052*/ 	.short	0x0000
        /*0054*/ 	.byte	0x00, 0xf5, 0x21, 0x00


	//----- nvinfo : EIATTR_SPARSE_MMA_MASK
	.align		4
.L_71:
        /*0058*/ 	.byte	0x03, 0x50
        /*005a*/ 	.short	0x0000


	//----- nvinfo : EIATTR_MAXREG_COUNT
	.align		4
        /*005c*/ 	.byte	0x03, 0x1b
        /*005e*/ 	.short	0x00ff


	//----- nvinfo : EIATTR_MERCURY_ISA_VERSION
	.align		4
        /*0060*/ 	.byte	0x03, 0x5f
        /*0062*/ 	.short	0x0101


	//----- nvinfo : EIATTR_VRC_CTA_INIT_COUNT
	.align		4
        /*0064*/ 	.byte	0x02, 0x4a
	.zero		1
	.zero		1


	//----- nvinfo : EIATTR_EXIT_INSTR_OFFSETS
	.align		4
        /*0068*/ 	.byte	0x04, 0x1c
        /*006a*/ 	.short	(.L_73 - .L_72)


	//   ....[0]....
.L_72:
        /*006c*/ 	.word	0x00000070


	//   ....[1]....
        /*0070*/ 	.word	0x00000480


	//----- nvinfo : EIATTR_CRS_STACK_SIZE
	.align		4
.L_73:
        /*0074*/ 	.byte	0x04, 0x1e
        /*0076*/ 	.short	(.L_75 - .L_74)
.L_74:
        /*0078*/ 	.word	0x00000000


	//----- nvinfo : EIATTR_CBANK_PARAM_SIZE
	.align		4
.L_75:
        /*007c*/ 	.byte	0x03, 0x19
        /*007e*/ 	.short	0x0020


	//----- nvinfo : EIATTR_PARAM_CBANK
	.align		4
        /*0080*/ 	.byte	0x04, 0x0a
        /*0082*/ 	.short	(.L_77 - .L_76)
	.align		4
.L_76:
        /*0084*/ 	.word	index@(.nv.constant0.bitnet_dequantize)
        /*0088*/ 	.short	0x0380
        /*008a*/ 	.short	0x0020


	//----- nvinfo : EIATTR_SW_WAR
	.align		4
.L_77:
        /*008c*/ 	.byte	0x04, 0x36
        /*008e*/ 	.short	(.L_79 - .L_78)
.L_78:
        /*0090*/ 	.word	0x00000008
.L_79:


//--------------------- .nv.info.bitnet_quantize_tl2 --------------------------
	.section	.nv.info.bitnet_quantize_tl2,"",@"SHT_CUDA_INFO"
	.sectionflags	@""
	.align	4


	//----- nvinfo : EIATTR_CUDA_API_VERSION
	.align		4
        /*0000*/ 	.byte	0x04, 0x37
        /*0002*/ 	.short	(.L_81 - .L_80)
.L_80:
        /*0004*/ 	.word	0x00000082


	//----- nvinfo : EIATTR_KPARAM_INFO
	.align		4
.L_81:
        /*0008*/ 	.byte	0x04, 0x17
        /*000a*/ 	.short	(.L_83 - .L_82)
.L_82:
        /*000c*/ 	.word	0x00000000
        /*0010*/ 	.short	0x0003
        /*0012*/ 	.short	0x0018
        /*0014*/ 	.byte	0x00, 0xf0, 0x11, 0x00


	//----- nvinfo : EIATTR_KPARAM_INFO
	.align		4
.L_83:
        /*0018*/ 	.byte	0x04, 0x17
        /*001a*/ 	.short	(.L_85 - .L_84)
.L_84:
        /*001c*/ 	.word	0x00000000
        /*0020*/ 	.short	0x0002
        /*0022*/ 	.short	0x0010
        /*0024*/ 	.byte	0x00, 0xf5, 0x21, 0x00


	//----- nvinfo : EIATTR_KPARAM_INFO
	.align		4
.L_85:
        /*0028*/ 	.byte	0x04, 0x17
        /*002a*/ 	.short	(.L_87 - .L_86)
.L_86:
        /*002c*/ 	.word	0x00000000
        /*0030*/ 	.short	0x0001
        /*0032*/ 	.short	0x0008
        /*0034*/ 	.byte	0x00, 0xf5, 0x21, 0x00


	//----- nvinfo : EIATTR_KPARAM_INFO
	.align		4
.L_87:
        /*0038*/ 	.byte	0x04, 0x17
        /*003a*/ 	.short	(.L_89 - .L_88)
.L_88:
        /*003c*/ 	.word	0x00000000
        /*0040*/ 	.short	0x0000
        /*0042*/ 	.short	0x0000
        /*0044*/ 	.byte	0x00, 0xf5, 0x21, 0x00


	//----- nvinfo : EIATTR_SPARSE_MMA_MASK
	.align		4
.L_89:
        /*0048*/ 	.byte	0x03, 0x50
        /*004a*/ 	.short	0x0000


	//----- nvinfo : EIATTR_MAXREG_COUNT
	.align		4
        /*004c*/ 	.byte	0x03, 0x1b
        /*004e*/ 	.short	0x00ff


	//----- nvinfo : EIATTR_MERCURY_ISA_VERSION
	.align		4
        /*0050*/ 	.byte	0x03, 0x5f
        /*0052*/ 	.short	0x0101


	//----- nvinfo : EIATTR_VRC_CTA_INIT_COUNT
	.align		4
        /*0054*/ 	.byte	0x02, 0x4a
	.zero		1
	.zero		1


	//----- nvinfo : EIATTR_EXIT_INSTR_OFFSETS
	.align		4
        /*0058*/ 	.byte	0x04, 0x1c
        /*005a*/ 	.short	(.L_91 - .L_90)


	//   ....[0]....
.L_90:
        /*005c*/ 	.word	0x00000070


	//   ....[1]....
        /*0060*/ 	.word	0x000001c0


	//   ....[2]....
        /*0064*/ 	.word	0x00000200


	//----- nvinfo : EIATTR_CBANK_PARAM_SIZE
	.align		4
.L_91:
        /*0068*/ 	.byte	0x03, 0x19
        /*006a*/ 	.short	0x001c


	//----- nvinfo : EIATTR_PARAM_CBANK
	.align		4
        /*006c*/ 	.byte	0x04, 0x0a
        /*006e*/ 	.short	(.L_93 - .L_92)
	.align		4
.L_92:
        /*0070*/ 	.word	index@(.nv.constant0.bitnet_quantize_tl2)
        /*0074*/ 	.short	0x0380
        /*0076*/ 	.short	0x001c


	//----- nvinfo : EIATTR_SW_WAR
	.align		4
.L_93:
        /*0078*/ 	.byte	0x04, 0x36
        /*007a*/ 	.short	(.L_95 - .L_94)
.L_94:
        /*007c*/ 	.word	0x00000008
.L_95:


//--------------------- .nv.info.bitnet_quantize_tl1 --------------------------
	.section	.nv.info.bitnet_quantize_tl1,"",@"SHT_CUDA_INFO"
	.sectionflags	@""
	.align	4


	//----- nvinfo : EIATTR_CUDA_API_VERSION
	.align		4
        /*0000*/ 	.byte	0x04, 0x37
        /*0002*/ 	.short	(.L_97 - .L_96)
.L_96:
        /*0004*/ 	.word	0x00000082


	//----- nvinfo : EIATTR_KPARAM_INFO
	.align		4
.L_97:
        /*0008*/ 	.byte	0x04, 0x17
        /*000a*/ 	.short	(.L_99 - .L_98)
.L_98:
        /*000c*/ 	.word	0x00000000
        /*0010*/ 	.short	0x0003
        /*0012*/ 	.short	0x0018
        /*0014*/ 	.byte	0x00, 0xf0, 0x11, 0x00


	//----- nvinfo : EIATTR_KPARAM_INFO
	.align		4
.L_99:
        /*0018*/ 	.byte	0x04, 0x17
        /*001a*/ 	.short	(.L_101 - .L_100)
.L_100:
        /*001c*/ 	.word	0x00000000
        /*0020*/ 	.short	0x0002
        /*0022*/ 	.short	0x0010
        /*0024*/ 	.byte	0x00, 0xf5, 0x21, 0x00


	//----- nvinfo : EIATTR_KPARAM_INFO
	.align		4
.L_101:
        /*0028*/ 	.byte	0x04, 0x17
        /*002a*/ 	.short	(.L_103 - .L_102)
.L_102:
        /*002c*/ 	.word	0x00000000
        /*0030*/ 	.short	0x0001
        /*0032*/ 	.short	0x0008
        /*0034*/ 	.byte	0x00, 0xf5, 0x21, 0x00


	//----- nvinfo : EIATTR_KPARAM_INFO
	.align		4
.L_103:
        /*0038*/ 	.byte	0x04, 0x17
        /*003a*/ 	.short	(.L_105 - .L_104)
.L_104:
        /*003c*/ 	.word	0x00000000
        /*0040*/ 	.short	0x0000
        /*0042*/ 	.short	0x0000
        /*0044*/ 	.byte	0x00, 0xf5, 0x21, 0x00


	//----- nvinfo : EIATTR_SPARSE_MMA_MASK
	.align		4
.L_105:
        /*0048*/ 	.byte	0x03, 0x50
        /*004a*/ 	.short	0x0000


	//----- nvinfo : EIATTR_MAXREG_COUNT
	.align		4
        /*004c*/ 	.byte	0x03, 0x1b
        /*004e*/ 	.short	0x00ff


	//----- nvinfo : EIATTR_MERCURY_ISA_VERSION
	.align		4
        /*0050*/ 	.byte	0x03, 0x5f
        /*0052*/ 	.short	0x0101


	//----- nvinfo : EIATTR_VRC_CTA_INIT_COUNT
	.align		4
        /*0054*/ 	.byte	0x02, 0x4a
	.zero		1
	.zero		1


	//----- nvinfo : EIATTR_EXIT_INSTR_OFFSETS
	.align		4
        /*0058*/ 	.byte	0x04, 0x1c
        /*005a*/ 	.short	(.L_107 - .L_106)


	//   ....[0]....
.L_106:
        /*005c*/ 	.word	0x00000070


	//   ....[1]....
        /*0060*/ 	.word	0x000001e0


	//   ....[2]....
        /*0064*/ 	.word	0x00000220


	//----- nvinfo : EIATTR_CBANK_PARAM_SIZE
	.align		4
.L_107:
        /*0068*/ 	.byte	0x03, 0x19
        /*006a*/ 	.short	0x001c


	//----- nvinfo : EIATTR_PARAM_CBANK
	.align		4
        /*006c*/ 	.byte	0x04, 0x0a
        /*006e*/ 	.short	(.L_109 - .L_108)
	.align		4
.L_108:
        /*0070*/ 	.word	index@(.nv.constant0.bitnet_quantize_tl1)
        /*0074*/ 	.short	0x0380
        /*0076*/ 	.short	0x001c


	//----- nvinfo : EIATTR_SW_WAR
	.align		4
.L_109:
        /*0078*/ 	.byte	0x04, 0x36
        /*007a*/ 	.short	(.L_111 - .L_110)
.L_110:
        /*007c*/ 	.word	0x00000008
.L_111:


//--------------------- .nv.info.bitnet_quantize_i2s --------------------------
	.section	.nv.info.bitnet_quantize_i2s,"",@"SHT_CUDA_INFO"
	.sectionflags	@""
	.align	4


	//----- nvinfo : EIATTR_CUDA_API_VERSION
	.align		4
        /*0000*/ 	.byte	0x04, 0x37
        /*0002*/ 	.short	(.L_113 - .L_112)
.L_112:
        /*0004*/ 	.word	0x00000082


	//----- nvinfo : EIATTR_KPARAM_INFO
	.align		4
.L_113:
        /*0008*/ 	.byte	0x04, 0x17
        /*000a*/ 	.short	(.L_115 - .L_114)
.L_114:
        /*000c*/ 	.word	0x00000000
        /*0010*/ 	.short	0x0003
        /*0012*/ 	.short	0x0018
        /*0014*/ 	.byte	0x00, 0xf0, 0x11, 0x00


	//----- nvinfo : EIATTR_KPARAM_INFO
	.align		4
.L_115:
        /*0018*/ 	.byte	0x04, 0x17
        /*001a*/ 	.short	(.L_117 - .L_116)
.L_116:
        /*001c*/ 	.word	0x00000000
        /*0020*/ 	.short	0x0002
        /*0022*/ 	.short	0x0010
        /*0024*/ 	.byte	0x00, 0xf5, 0x21, 0x00


	//----- nvinfo : EIATTR_KPARAM_INFO
	.align		4
.L_117:
        /*0028*/ 	.byte	0x04, 0x17
        /*002a*/ 	.short	(.L_119 - .L_118)
.L_118:
        /*002c*/ 	.word	0x00000000
        /*0030*/ 	.short	0x0001
        /*0032*/ 	.short	0x0008
        /*0034*/ 	.byte	0x00, 0xf5, 0x21, 0x00


	//----- nvinfo : EIATTR_KPARAM_INFO
	.align		4
.L_119:
        /*0038*/ 	.byte	0x04, 0x17
        /*003a*/ 	.short	(.L_121 - .L_120)
.L_120:
        /*003c*/ 	.word	0x00000000
        /*0040*/ 	.short	0x0000
        /*0042*/ 	.short	0x0000
        /*0044*/ 	.byte	0x00, 0xf5, 0x21, 0x00


	//----- nvinfo : EIATTR_SPARSE_MMA_MASK
	.align		4
.L_121:
        /*0048*/ 	.byte	0x03, 0x50
        /*004a*/ 	.short	0x0000


	//----- nvinfo : EIATTR_MAXREG_COUNT
	.align		4
        /*004c*/ 	.byte	0x03, 0x1b
        /*004e*/ 	.short	0x00ff


	//----- nvinfo : EIATTR_NUM_BARRIERS
	.align		4
        /*0050*/ 	.byte	0x02, 0x4c
        /*0052*/ 	.byte	0x01
	.zero		1


	//----- nvinfo : EIATTR_MERCURY_ISA_VERSION
	.align		4
        /*0054*/ 	.byte	0x03, 0x5f
        /*0056*/ 	.short	0x0101


	//----- nvinfo : EIATTR_VRC_CTA_INIT_COUNT
	.align		4
        /*0058*/ 	.byte	0x02, 0x4a
	.zero		1
	.zero		1


	//----- nvinfo : EIATTR_EXIT_INSTR_OFFSETS
	.align		4
        /*005c*/ 	.byte	0x04, 0x1c
        /*005e*/ 	.short	(.L_123 - .L_122)


	//   ....[0]....
.L_122:
        /*0060*/ 	.word	0x000001a0


	//   ....[1]....
        /*0064*/ 	.word	0x00000940


	//----- nvinfo : EIATTR_CRS_STACK_SIZE
	.align		4
.L_123:
        /*0068*/ 	.byte	0x04, 0x1e
        /*006a*/ 	.short	(.L_125 - .L_124)
.L_124:
        /*006c*/ 	.word	0x00000000


	//----- nvinfo : EIATTR_CBANK_PARAM_SIZE
	.align		4
.L_125:
        /*0070*/ 	.byte	0x03, 0x19
        /*0072*/ 	.short	0x001c


	//----- nvinfo : EIATTR_PARAM_CBANK
	.align		4
        /*0074*/ 	.byte	0x04, 0x0a
        /*0076*/ 	.short	(.L_127 - .L_126)
	.align		4
.L_126:
        /*0078*/ 	.word	index@(.nv.constant0.bitnet_quantize_i2s)
        /*007c*/ 	.short	0x0380
        /*007e*/ 	.short	0x001c


	//----- nvinfo : EIATTR_SW_WAR
	.align		4
.L_127:
        /*0080*/ 	.byte	0x04, 0x36
        /*0082*/ 	.short	(.L_129 - .L_128)
.L_128:
        /*0084*/ 	.word	0x00000008
.L_129:


//--------------------- .nv.info.bitnet_matmul_i2s --------------------------
	.section	.nv.info.bitnet_matmul_i2s,"",@"SHT_CUDA_INFO"
	.sectionflags	@""
	.align	4


	//----- nvinfo : EIATTR_CUDA_API_VERSION
	.align		4
        /*0000*/ 	.byte	0x04, 0x37
        /*0002*/ 	.short	(.L_131 - .L_130)
.L_130:
        /*0004*/ 	.word	0x00000082


	//----- nvinfo : EIATTR_KPARAM_INFO
	.align		4
.L_131:
        /*0008*/ 	.byte	0x04, 0x17
        /*000a*/ 	.short	(.L_133 - .L_132)
.L_132:
        /*000c*/ 	.word	0x00000000
        /*0010*/ 	.short	0x0005
        /*0012*/ 	.short	0x0020
        /*0014*/ 	.byte	0x00, 0xf0, 0x11, 0x00


	//----- nvinfo : EIATTR_KPARAM_INFO
	.align		4
.L_133:
        /*0018*/ 	.byte	0x04, 0x17
        /*001a*/ 	.short	(.L_135 - .L_134)
.L_134:
        /*001c*/ 	.word	0x00000000
        /*0020*/ 	.short	0x0004
        /*0022*/ 	.short	0x001c
        /*0024*/ 	.byte	0x00, 0xf0, 0x11, 0x00


	//----- nvinfo : EIATTR_KPARAM_INFO
	.align		4
.L_135:
        /*0028*/ 	.byte	0x04, 0x17
        /*002a*/ 	.short	(.L_137 - .L_136)
.L_136:
        /*002c*/ 	.word	0x00000000
        /*0030*/ 	.short	0x0003
        /*0032*/ 	.short	0x0018
        /*0034*/ 	.byte	0x00, 0xf0, 0x11, 0x00


	//----- nvinfo : EIATTR_KPARAM_INFO
	.align		4
.L_137:
        /*0038*/ 	.byte	0x04, 0x17
        /*003a*/ 	.short	(.L_139 - .L_138)
.L_138:
        /*003c*/ 	.word	0x00000000
        /*0040*/ 	.short	0x0002
        /*0042*/ 	.short	0x0010
        /*0044*/ 	.byte	0x00, 0xf5, 0x21, 0x00


	//----- nvinfo : EIATTR_KPARAM_INFO
	.align		4
.L_139:
        /*0048*/ 	.byte	0x04, 0x17
        /*004a*/ 	.short	(.L_141 - .L_140)
.L_140:
        /*004c*/ 	.word	0x00000000
        /*0050*/ 	.short	0x0001
        /*0052*/ 	.short	0x0008
        /*0054*/ 	.byte	0x00, 0xf5, 0x21, 0x00


	//----- nvinfo : EIATTR_KPARAM_INFO
	.align		4
.L_141:
        /*0058*/ 	.byte	0x04, 0x17
        /*005a*/ 	.short	(.L_143 - .L_142)
.L_142:
        /*005c*/ 	.word	0x00000000
        /*0060*/ 	.short	0x0000
        /*0062*/ 	.short	0x0000
        /*0064*/ 	.byte	0x00, 0xf5, 0x21, 0x00


	//----- nvinfo : EIATTR_SPARSE_MMA_MASK
	.align		4
.L_143:
        /*0068*/ 	.byte	0x03, 0x50
        /*006a*/ 	.short	0x0000


	//----- nvinfo : EIATTR_MAXREG_COUNT
	.align		4
        /*006c*/ 	.byte	0x03, 0x1b
        /*006e*/ 	.short	0x00ff


	//----- nvinfo : EIATTR_NUM_BARRIERS
	.align		4
        /*0070*/ 	.byte	0x02, 0x4c
        /*0072*/ 	.byte	0x01
	.zero		1


	//----- nvinfo : EIATTR_MERCURY_ISA_VERSION
	.align		4
        /*0074*/ 	.byte	0x03, 0x5f
        /*0076*/ 	.short	0x0101


	//----- nvinfo : EIATTR_VRC_CTA_INIT_COUNT
	.align		4
        /*0078*/ 	.byte	0x02, 0x4a
	.zero		1
	.zero		1


	//----- nvinfo : EIATTR_EXIT_INSTR_OFFSETS
	.align		4
        /*007c*/ 	.byte	0x04, 0x1c
        /*007e*/ 	.short	(.L_145 - .L_144)


	//   ....[0]....
.L_144:
        /*0080*/ 	.word	0x000008c0


	//   ....[1]....
        /*0084*/ 	.word	0x00000910


	//----- nvinfo : EIATTR_CBANK_PARAM_SIZE
	.align		4
.L_145:
        /*0088*/ 	.byte	0x03, 0x19
        /*008a*/ 	.short	0x0024


	//----- nvinfo : EIATTR_PARAM_CBANK
	.align		4
        /*008c*/ 	.byte	0x04, 0x0a
        /*008e*/ 	.short	(.L_147 - .L_146)
	.align		4
.L_146:
        /*0090*/ 	.word	index@(.nv.constant0.bitnet_matmul_i2s)
        /*0094*/ 	.short	0x0380
        /*0096*/ 	.short	0x0024


	//----- nvinfo : EIATTR_SW_WAR
	.align		4
.L_147:
        /*0098*/ 	.byte	0x04, 0x36
        /*009a*/ 	.short	(.L_149 - .L_148)
.L_148:
        /*009c*/ 	.word	0x00000008
.L_149:


//--------------------- .nv.callgraph             --------------------------
	.section	.nv.callgraph,"",@"SHT_CUDA_CALLGRAPH"
	.align	4
	.sectionentsize	8
	.align		4
        /*0000*/ 	.word	0x00000000
	.align		4
        /*0004*/ 	.word	0xffffffff
	.align		4
        /*0008*/ 	.word	0x00000000
	.align		4
        /*000c*/ 	.word	0xfffffffe
	.align		4
        /*0010*/ 	.word	0x00000000
	.align		4
        /*0014*/ 	.word	0xfffffffd
	.align		4
        /*0018*/ 	.word	0x00000000
	.align		4
        /*001c*/ 	.word	0xfffffffc


//--------------------- .text.bitnet_matmul_fp32  --------------------------
	.section	.text.bitnet_matmul_fp32,"ax",@progbits
	.align	128
        .global         bitnet_matmul_fp32
        .type           bitnet_matmul_fp32,@function
        .size           bitnet_matmul_fp32,(.L_x_60 - bitnet_matmul_fp32)
        .other          bitnet_matmul_fp32,@"STO_CUDA_ENTRY STV_DEFAULT"
bitnet_matmul_fp32:
.text.bitnet_matmul_fp32:
[----:B------:R-:W-:Y:S01]  /*0000*/  LDC R1, c[0x0][0x37c] ;  /* 0x0000df00ff017b82 */ /* 0x000fe20000000800 */
[----:B------:R-:W0:Y:S07]  /*0010*/  S2R R5, SR_TID.X ;  /* 0x0000000000057919 */ /* 0x000e2e0000002100 */
[----:B------:R-:W1:Y:S01]  /*0020*/  LDC R19, c[0x0][0x364] ;  /* 0x0000d900ff137b82 */ /* 0x000e620000000800 */
[----:B------:R-:W1:Y:S07]  /*0030*/  S2R R4, SR_TID.Y ;  /* 0x0000000000047919 */ /* 0x000e6e0000002200 */
[----:B------:R-:W0:Y:S08]  /*0040*/  S2UR UR5, SR_CTAID.X ;  /* 0x00000000000579c3 */ /* 0x000e300000002500 */
[----:B------:R-:W0:Y:S08]  /*0050*/  LDC R0, c[0x0][0x360] ;  /* 0x0000d800ff007b82 */ /* 0x000e300000000800 */
[----:B------:R-:W1:Y:S08]  /*0060*/  S2UR UR4, SR_CTAID.Y ;  /* 0x00000000000479c3 */ /* 0x000e700000002600 */
[----:B------:R-:W2:Y:S01]  /*0070*/  LDC.64 R2, c[0x0][0x398] ;  /* 0x0000e600ff027b82 */ /* 0x000ea20000000a00 */
[----:B0-----:R-:W-:-:S02]  /*0080*/  IMAD R0, R0, UR5, R5 ;  /* 0x0000000500007c24 */ /* 0x001fc4000f8e0205 */
[----:B-1----:R-:W-:-:S03]  /*0090*/  IMAD R19, R19, UR4, R4 ;  /* 0x0000000413137c24 */ /* 0x002fc6000f8e0204 */
[----:B--2---:R-:W-:-:S04]  /*00a0*/  ISETP.GE.AND P0, PT, R0, R3, PT ;  /* 0x000000030000720c */ /* 0x004fc80003f06270 */
[----:B------:R-:W-:-:S13]  /*00b0*/  ISETP.GE.OR P0, PT, R19, R2, P0 ;  /* 0x000000021300720c */ /* 0x000fda0000706670 */
[----:B------:R-:W-:Y:S05]  /*00c0*/  @P0 EXIT ;  /* 0x000000000000094d */ /* 0x000fea0003800000 */
[----:B------:R-:W0:Y:S01]  /*00d0*/  LDC R2, c[0x0][0x3a0] ;  /* 0x0000e800ff027b82 */ /* 0x000e220000000800 */
[----:B------:R-:W1:Y:S01]  /*00e0*/  LDCU.64 UR4, c[0x0][0x358] ;  /* 0x00006b00ff0477ac */ /* 0x000e620008000a00 */
[----:B------:R-:W-:Y:S01]  /*00f0*/  HFMA2 R24, -RZ, RZ, 0, 0 ;  /* 0x00000000ff187431 */ /* 0x000fe200000001ff */
[----:B0-----:R-:W-:-:S13]  /*0100*/  ISETP.GE.AND P0, PT, R2, 0x1, PT ;  /* 0x000000010200780c */ /* 0x001fda0003f06270 */
[----:B-1----:R-:W-:Y:S05]  /*0110*/  @!P0 BRA `(.L_x_0) ;  /* 0x0000000400e08947 */ /* 0x002fea0003800000 */
[C---:B------:R-:W-:Y:S01]  /*0120*/  ISETP.GE.U32.AND P1, PT, R2.reuse, 0x8, PT ;  /* 0x000000080200780c */ /* 0x040fe20003f26070 */
[----:B------:R-:W-:Y:S01]  /*0130*/  IMAD R20, R19, R2, RZ ;  /* 0x0000000213147224 */ /* 0x000fe200078e02ff */
[----:B------:R-:W-:Y:S02]  /*0140*/  LOP3.LUT R27, R2, 0x7, RZ, 0xc0, !PT ;  /* 0x00000007021b7812 */ /* 0x000fe400078ec0ff */
[----:B------:R-:W-:Y:S02]  /*0150*/  MOV R24, RZ ;  /* 0x000000ff00187202 */ /* 0x000fe40000000f00 */
[----:B------:R-:W-:Y:S02]  /*0160*/  ISETP.NE.AND P0, PT, R27, RZ, PT ;  /* 0x000000ff1b00720c */ /* 0x000fe40003f05270 */
[----:B------:R-:W-:-:S05]  /*0170*/  MOV R21, RZ ;  /* 0x000000ff00157202 */ /* 0x000fca0000000f00 */
[----:B------:R-:W-:Y:S06]  /*0180*/  @!P1 BRA `(.L_x_1) ;  /* 0x0000000000c49947 */ /* 0x000fec0003800000 */
[----:B------:R-:W0:Y:S01]  /*0190*/  LDC.64 R4, c[0x0][0x380] ;  /* 0x0000e000ff047b82 */ /* 0x000e220000000a00 */
[----:B------:R-:W-:Y:S02]  /*01a0*/  LOP3.LUT R21, R2, 0x7ffffff8, RZ, 0xc0, !PT ;  /* 0x7ffffff802157812 */ /* 0x000fe400078ec0ff */
[----:B------:R-:W-:Y:S02]  /*01b0*/  MOV R24, RZ ;  /* 0x000000ff00187202 */ /* 0x000fe40000000f00 */
[----:B------:R-:W-:Y:S02]  /*01c0*/  MOV R18, R0 ;  /* 0x0000000000127202 */ /* 0x000fe40000000f00 */
[----:B------:R-:W-:Y:S01]  /*01d0*/  IADD3 R22, PT, PT, -R21, RZ, RZ ;  /* 0x000000ff15167210 */ /* 0x000fe20007ffe1ff */
[----:B0-----:R-:W-:-:S03]  /*01e0*/  IMAD.WIDE.U32 R4, R20, 0x4, R4 ;  /* 0x0000000414047825 */ /* 0x001fc600078e0004 */
[----:B------:R-:W-:-:S04]  /*01f0*/  IADD3 R6, P1, PT, R4, 0x10, RZ ;  /* 0x0000001004067810 */ /* 0x000fc80007f3e0ff */
[----:B------:R-:W-:-:S09]  /*0200*/  IADD3.X R7, PT, PT, RZ, R5, RZ, P1, !PT ;  /* 0x00000005ff077210 */ /* 0x000fd20000ffe4ff */
.L_x_2:
[----:B------:R-:W0:Y:S01]  /*0210*/  LDC.64 R16, c[0x0][0x388] ;  /* 0x0000e200ff107b82 */ /* 0x000e220000000a00 */
[----:B------:R-:W-:Y:S02]  /*0220*/  MOV R4, R6 ;  /* 0x0000000600047202 */ /* 0x000fe40000000f00 */
[----:B------:R-:W-:-:S05]  /*0230*/  MOV R5, R7 ;  /* 0x0000000700057202 */ /* 0x000fca0000000f00 */
[----:B------:R-:W2:Y:S04]  /*0240*/  LDG.E.CONSTANT R25, desc[UR4][R4.64+-0x10] ;  /* 0xfffff00404197981 */ /* 0x000ea8000c1e9900 */
[----:B------:R-:W3:Y:S04]  /*0250*/  LDG.E.CONSTANT R23, desc[UR4][R4.64+-0xc] ;  /* 0xfffff40404177981 */ /* 0x000ee8000c1e9900 */
[----:B------:R-:W4:Y:S04]  /*0260*/  LDG.E.CONSTANT R29, desc[UR4][R4.64+-0x8] ;  /* 0xfffff804041d7981 */ /* 0x000f28000c1e9900 */
[----:B------:R-:W5:Y:S01]  /*0270*/  LDG.E.CONSTANT R28, desc[UR4][R4.64+-0x4] ;  /* 0xfffffc04041c7981 */ /* 0x000f62000c1e9900 */
[----:B0-----:R-:W-:-:S05]  /*0280*/  IMAD.WIDE R16, R18, 0x4, R16 ;  /* 0x0000000412107825 */ /* 0x001fca00078e0210 */
[----:B------:R0:W2:Y:S01]  /*0290*/  LDG.E.CONSTANT R26, desc[UR4][R16.64] ;  /* 0x00000004101a7981 */ /* 0x0000a2000c1e9900 */
[----:B------:R-:W-:-:S04]  /*02a0*/  IMAD.WIDE R14, R3, 0x4, R16 ;  /* 0x00000004030e7825 */ /* 0x000fc800078e0210 */
[C---:B------:R-:W-:Y:S02]  /*02b0*/  IMAD.WIDE R6, R3.reuse, 0x4, R14 ;  /* 0x0000000403067825 */ /* 0x040fe400078e020e */
[----:B------:R-:W3:Y:S02]  /*02c0*/  LDG.E.CONSTANT R14, desc[UR4][R14.64] ;  /* 0x000000040e0e7981 */ /* 0x000ee4000c1e9900 */
[C---:B------:R-:W-:Y:S02]  /*02d0*/  IMAD.WIDE R10, R3.reuse, 0x4, R6 ;  /* 0x00000004030a7825 */ /* 0x040fe400078e0206 */
[----:B------:R-:W4:Y:S02]  /*02e0*/  LDG.E.CONSTANT R6, desc[UR4][R6.64] ;  /* 0x0000000406067981 */ /* 0x000f24000c1e9900 */
[C---:B------:R-:W-:Y:S02]  /*02f0*/  IMAD.WIDE R8, R3.reuse, 0x4, R10 ;  /* 0x0000000403087825 */ /* 0x040fe400078e020a */
[----:B------:R-:W5:Y:S02]  /*0300*/  LDG.E.CONSTANT R10, desc[UR4][R10.64] ;  /* 0x000000040a0a7981 */ /* 0x000f64000c1e9900 */
[----:B------:R-:W-:-:S02]  /*0310*/  IMAD.WIDE R12, R3, 0x4, R8 ;  /* 0x00000004030c7825 */ /* 0x000fc400078e0208 */
[----:B------:R-:W5:Y:S04]  /*0320*/  LDG.E.CONSTANT R7, desc[UR4][R4.64] ;  /* 0x0000000404077981 */ /* 0x000f68000c1e9900 */
[----:B------:R-:W5:Y:S01]  /*0330*/  LDG.E.CONSTANT R8, desc[UR4][R8.64] ;  /* 0x0000000408087981 */ /* 0x000f62000c1e9900 */
[----:B0-----:R-:W-:-:S03]  /*0340*/  IMAD.WIDE R16, R3, 0x4, R12 ;  /* 0x0000000403107825 */ /* 0x001fc600078e020c */
[----:B------:R-:W5:Y:S04]  /*0350*/  LDG.E.CONSTANT R12, desc[UR4][R12.64] ;  /* 0x000000040c0c7981 */ /* 0x000f68000c1e9900 */
[----:B------:R-:W5:Y:S04]  /*0360*/  LDG.E.CONSTANT R15, desc[UR4][R16.64] ;  /* 0x00000004100f7981 */ /* 0x000f68000c1e9900 */
[----:B------:R-:W5:Y:S04]  /*0370*/  LDG.E.CONSTANT R9, desc[UR4][R4.64+0x4] ;  /* 0x0000040404097981 */ /* 0x000f68000c1e9900 */
[----:B------:R-:W5:Y:S01]  /*0380*/  LDG.E.CONSTANT R11, desc[UR4][R4.64+0xc] ;  /* 0x00000c04040b7981 */ /* 0x000f62000c1e9900 */
[----:B--2---:R-:W-:Y:S01]  /*0390*/  FFMA R26, R25, R26, R24 ;  /* 0x0000001a191a7223 */ /* 0x004fe20000000018 */
[----:B------:R-:W-:-:S02]  /*03a0*/  IMAD.WIDE R24, R3, 0x4, R16 ;  /* 0x0000000403187825 */ /* 0x000fc400078e0210 */
[----:B------:R-:W2:Y:S04]  /*03b0*/  LDG.E.CONSTANT R16, desc[UR4][R4.64+0x8] ;  /* 0x0000080404107981 */ /* 0x000ea8000c1e9900 */
[----:B------:R-:W2:Y:S01]  /*03c0*/  LDG.E.CONSTANT R24, desc[UR4][R24.64] ;  /* 0x0000000418187981 */ /* 0x000ea2000c1e9900 */
[----:B---3--:R-:W-:Y:S01]  /*03d0*/  FFMA R14, R23, R14, R26 ;  /* 0x0000000e170e7223 */ /* 0x008fe2000000001a */
[----:B------:R-:W-:-:S03]  /*03e0*/  IADD3 R22, PT, PT, R22, 0x8, RZ ;  /* 0x0000000816167810 */ /* 0x000fc60007ffe0ff */
[----:B----4-:R-:W-:Y:S01]  /*03f0*/  FFMA R29, R29, R6, R14 ;  /* 0x000000061d1d7223 */ /* 0x010fe2000000000e */
[----:B------:R-:W-:-:S03]  /*0400*/  ISETP.NE.AND P1, PT, R22, RZ, PT ;  /* 0x000000ff1600720c */ /* 0x000fc60003f25270 */
[----:B-----5:R-:W-:Y:S01]  /*0410*/  FFMA R10, R28, R10, R29 ;  /* 0x0000000a1c0a7223 */ /* 0x020fe2000000001d */
[----:B------:R-:W-:-:S03]  /*0420*/  IADD3 R6, P2, PT, R4, 0x20, RZ ;  /* 0x0000002004067810 */ /* 0x000fc60007f5e0ff */
[----:B------:R-:W-:Y:S01]  /*0430*/  FFMA R8, R7, R8, R10 ;  /* 0x0000000807087223 */ /* 0x000fe2000000000a */
[----:B------:R-:W-:Y:S02]  /*0440*/  IADD3.X R7, PT, PT, RZ, R5, RZ, P2, !PT ;  /* 0x00000005ff077210 */ /* 0x000fe400017fe4ff */
[----:B------:R-:W-:Y:S01]  /*0450*/  LEA R18, R3, R18, 0x3 ;  /* 0x0000001203127211 */ /* 0x000fe200078e18ff */
[----:B------:R-:W-:-:S04]  /*0460*/  FFMA R9, R9, R12, R8 ;  /* 0x0000000c09097223 */ /* 0x000fc80000000008 */
[----:B--2---:R-:W-:-:S04]  /*0470*/  FFMA R16, R16, R15, R9 ;  /* 0x0000000f10107223 */ /* 0x004fc80000000009 */
[----:B------:R-:W-:Y:S01]  /*0480*/  FFMA R24, R11, R24, R16 ;  /* 0x000000180b187223 */ /* 0x000fe20000000010 */
[----:B------:R-:W-:Y:S06]  /*0490*/  @P1 BRA `(.L_x_2) ;  /* 0xfffffffc005c1947 */ /* 0x000fec000383ffff */
.L_x_1:
[----:B------:R-:W-:Y:S05]  /*04a0*/  @!P0 BRA `(.L_x_0) ;  /* 0x0000000000fc8947 */ /* 0x000fea0003800000 */
[----:B------:R-:W-:Y:S02]  /*04b0*/  ISETP.GE.U32.AND P1, PT, R27, 0x4, PT ;  /* 0x000000041b00780c */ /* 0x000fe40003f26070 */
[----:B------:R-:W-:-:S04]  /*04c0*/  LOP3.LUT R16, R2, 0x3, RZ, 0xc0, !PT ;  /* 0x0000000302107812 */ /* 0x000fc800078ec0ff */
[----:B------:R-:W-:-:S07]  /*04d0*/  ISETP.NE.AND P0, PT, R16, RZ, PT ;  /* 0x000000ff1000720c */ /* 0x000fce0003f05270 */
[----:B------:R-:W-:Y:S06]  /*04e0*/  @!P1 BRA `(.L_x_3) ;  /* 0x00000000006c9947 */ /* 0x000fec0003800000 */
[----:B------:R-:W0:Y:S01]  /*04f0*/  LDC.64 R6, c[0x0][0x388] ;  /* 0x0000e200ff067b82 */ /* 0x000e220000000a00 */
[----:B------:R-:W1:Y:S01]  /*0500*/  LDCU.64 UR6, c[0x0][0x380] ;  /* 0x00007000ff0677ac */ /* 0x000e620008000a00 */
[----:B------:R-:W-:Y:S01]  /*0510*/  IMAD R9, R21, R3, R0 ;  /* 0x0000000315097224 */ /* 0x000fe200078e0200 */
[CC--:B------:R-:W-:Y:S02]  /*0520*/  IADD3 R5, PT, PT, R20.reuse, R21.reuse, RZ ;  /* 0x0000001514057210 */ /* 0x0c0fe40007ffe0ff */
[----:B------:R-:W-:-:S03]  /*0530*/  IADD3 R10, P1, PT, R20, R21, RZ ;  /* 0x00000015140a7210 */ /* 0x000fc60007f3e0ff */
[----:B------:R-:W2:Y:S01]  /*0540*/  LDC.64 R14, c[0x0][0x380] ;  /* 0x0000e000ff0e7b82 */ /* 0x000ea20000000a00 */
[----:B0-----:R-:W-:-:S04]  /*0550*/  IMAD.WIDE R6, R9, 0x4, R6 ;  /* 0x0000000409067825 */ /* 0x001fc800078e0206 */
[----:B------:R-:W-:Y:S02]  /*0560*/  IMAD.WIDE R8, R3, 0x4, R6 ;  /* 0x0000000403087825 */ /* 0x000fe400078e0206 */
[----:B------:R-:W3:Y:S02]  /*0570*/  LDG.E.CONSTANT R6, desc[UR4][R6.64] ;  /* 0x0000000406067981 */ /* 0x000ee4000c1e9900 */
[----:B--2---:R-:W-:Y:S01]  /*0580*/  IMAD.WIDE.U32 R14, R5, 0x4, R14 ;  /* 0x00000004050e7825 */ /* 0x004fe200078e000e */
[----:B------:R-:W-:Y:S02]  /*0590*/  IADD3.X R5, PT, PT, RZ, RZ, RZ, P1, !PT ;  /* 0x000000ffff057210 */ /* 0x000fe40000ffe4ff */
[----:B-1----:R-:W-:-:S03]  /*05a0*/  LEA R4, P1, R10, UR6, 0x2 ;  /* 0x000000060a047c11 */ /* 0x002fc6000f8210ff */
[----:B------:R-:W3:Y:S01]  /*05b0*/  LDG.E.CONSTANT R15, desc[UR4][R14.64] ;  /* 0x000000040e0f7981 */ /* 0x000ee2000c1e9900 */
[----:B------:R-:W-:Y:S01]  /*05c0*/  LEA.HI.X R5, R10, UR7, R5, 0x2, P1 ;  /* 0x000000070a057c11 */ /* 0x000fe200088f1405 */
[C---:B------:R-:W-:Y:S02]  /*05d0*/  IMAD.WIDE R10, R3.reuse, 0x4, R8 ;  /* 0x00000004030a7825 */ /* 0x040fe400078e0208 */
[----:B------:R-:W2:Y:S04]  /*05e0*/  LDG.E.CONSTANT R8, desc[UR4][R8.64] ;  /* 0x0000000408087981 */ /* 0x000ea8000c1e9900 */
[----:B------:R-:W2:Y:S01]  /*05f0*/  LDG.E.CONSTANT R17, desc[UR4][R4.64+0x4] ;  /* 0x0000040404117981 */ /* 0x000ea2000c1e9900 */
[----:B------:R-:W-:-:S03]  /*0600*/  IMAD.WIDE R12, R3, 0x4, R10 ;  /* 0x00000004030c7825 */ /* 0x000fc600078e020a */
[----:B------:R-:W4:Y:S04]  /*0610*/  LDG.E.CONSTANT R22, desc[UR4][R10.64] ;  /* 0x000000040a167981 */ /* 0x000f28000c1e9900 */
[----:B------:R-:W4:Y:S04]  /*0620*/  LDG.E.CONSTANT R18, desc[UR4][R4.64+0x8] ;  /* 0x0000080404127981 */ /* 0x000f28000c1e9900 */
[----:B------:R-:W5:Y:S04]  /*0630*/  LDG.E.CONSTANT R26, desc[UR4][R4.64+0xc] ;  /* 0x00000c04041a7981 */ /* 0x000f68000c1e9900 */
[----:B------:R-:W5:Y:S01]  /*0640*/  LDG.E.CONSTANT R12, desc[UR4][R12.64] ;  /* 0x000000040c0c7981 */ /* 0x000f62000c1e9900 */
[----:B------:R-:W-:Y:S01]  /*0650*/  IADD3 R21, PT, PT, R21, 0x4, RZ ;  /* 0x0000000415157810 */ /* 0x000fe20007ffe0ff */
[----:B---3--:R-:W-:-:S04]  /*0660*/  FFMA R24, R15, R6, R24 ;  /* 0x000000060f187223 */ /* 0x008fc80000000018 */
[----:B--2---:R-:W-:-:S04]  /*0670*/  FFMA R17, R17, R8, R24 ;  /* 0x0000000811117223 */ /* 0x004fc80000000018 */
[----:B----4-:R-:W-:-:S04]  /*0680*/  FFMA R17, R18, R22, R17 ;  /* 0x0000001612117223 */ /* 0x010fc80000000011 */
[----:B-----5:R-:W-:-:S07]  /*0690*/  FFMA R24, R26, R12, R17 ;  /* 0x0000000c1a187223 */ /* 0x020fce0000000011 */
.L_x_3:
[----:B------:R-:W-:Y:S05]  /*06a0*/  @!P0 BRA `(.L_x_0) ;  /* 0x00000000007c8947 */ /* 0x000fea0003800000 */
[----:B------:R-:W-:Y:S01]  /*06b0*/  ISETP.NE.AND P1, PT, R16, 0x1, PT ;  /* 0x000000011000780c */ /* 0x000fe20003f25270 */
[----:B------:R-:W0:Y:S01]  /*06c0*/  LDC.64 R12, c[0x0][0x380] ;  /* 0x0000e000ff0c7b82 */ /* 0x000e220000000a00 */
[----:B------:R-:W-:-:S04]  /*06d0*/  LOP3.LUT R2, R2, 0x1, RZ, 0xc0, !PT ;  /* 0x0000000102027812 */ /* 0x000fc800078ec0ff */
[----:B------:R-:W-:-:S03]  /*06e0*/  ISETP.NE.U32.AND P0, PT, R2, 0x1, PT ;  /* 0x000000010200780c */ /* 0x000fc60003f05070 */
[----:B------:R-:W1:Y:S04]  /*06f0*/  LDC.64 R10, c[0x0][0x388] ;  /* 0x0000e200ff0a7b82 */ /* 0x000e680000000a00 */
[CC--:B------:R-:W-:Y:S02]  /*0700*/  @P1 IADD3 R15, PT, PT, R20.reuse, R21.reuse, RZ ;  /* 0x00000015140f1210 */ /* 0x0c0fe40007ffe0ff */
[----:B------:R-:W-:Y:S02]  /*0710*/  @P1 IADD3 R2, P2, PT, R20, R21, RZ ;  /* 0x0000001514021210 */ /* 0x000fe40007f5e0ff */
[----:B------:R-:W2:Y:S02]  /*0720*/  @P1 LDC.64 R4, c[0x0][0x380] ;  /* 0x0000e000ff041b82 */ /* 0x000ea40000000a00 */
[----:B------:R-:W-:-:S06]  /*0730*/  @P1 IADD3.X R14, PT, PT, RZ, RZ, RZ, P2, !PT ;  /* 0x000000ffff0e1210 */ /* 0x000fcc00017fe4ff */
[----:B------:R-:W3:Y:S01]  /*0740*/  LDC.64 R6, c[0x0][0x380] ;  /* 0x0000e000ff067b82 */ /* 0x000ee20000000a00 */
[----:B0-----:R-:W-:-:S04]  /*0750*/  @P1 IMAD.WIDE.U32 R12, R15, 0x4, R12 ;  /* 0x000000040f0c1825 */ /* 0x001fc800078e000c */
[C---:B------:R-:W-:Y:S01]  /*0760*/  @P1 IMAD R15, R21.reuse, R3, R0 ;  /* 0x00000003150f1224 */ /* 0x040fe200078e0200 */
[----:B------:R-:W-:Y:S01]  /*0770*/  @P1 IADD3 R21, PT, PT, R21, 0x2, RZ ;  /* 0x0000000215151810 */ /* 0x000fe20007ffe0ff */
[----:B------:R-:W4:Y:S01]  /*0780*/  @P1 LDG.E.CONSTANT R13, desc[UR4][R12.64] ;  /* 0x000000040c0d1981 */ /* 0x000f22000c1e9900 */
[----:B------:R-:W0:Y:S01]  /*0790*/  LDC.64 R8, c[0x0][0x388] ;  /* 0x0000e200ff087b82 */ /* 0x000e220000000a00 */
[----:B-1----:R-:W-:Y:S01]  /*07a0*/  @P1 IMAD.WIDE R10, R15, 0x4, R10 ;  /* 0x000000040f0a1825 */ /* 0x002fe200078e020a */
[----:B------:R-:W-:Y:S02]  /*07b0*/  @!P0 IADD3 R17, PT, PT, R20, R21, RZ ;  /* 0x0000001514118210 */ /* 0x000fe40007ffe0ff */
[----:B--2---:R-:W-:Y:S01]  /*07c0*/  @P1 LEA R4, P2, R2, R4, 0x2 ;  /* 0x0000000402041211 */ /* 0x004fe200078410ff */
[----:B------:R-:W-:-:S03]  /*07d0*/  @!P0 IMAD R21, R21, R3, R0 ;  /* 0x0000000315158224 */ /* 0x000fc600078e0200 */
[----:B------:R-:W-:Y:S01]  /*07e0*/  @P1 LEA.HI.X R5, R2, R5, R14, 0x2, P2 ;  /* 0x0000000502051211 */ /* 0x000fe200010f140e */
[----:B------:R-:W-:Y:S01]  /*07f0*/  @P1 IMAD.WIDE R14, R3, 0x4, R10 ;  /* 0x00000004030e1825 */ /* 0x000fe200078e020a */
[----:B------:R-:W4:Y:S03]  /*0800*/  @P1 LDG.E.CONSTANT R2, desc[UR4][R10.64] ;  /* 0x000000040a021981 */ /* 0x000f26000c1e9900 */
[----:B---3--:R-:W-:Y:S01]  /*0810*/  @!P0 IMAD.WIDE.U32 R6, R17, 0x4, R6 ;  /* 0x0000000411068825 */ /* 0x008fe200078e0006 */
[----:B------:R-:W2:Y:S04]  /*0820*/  @P1 LDG.E.CONSTANT R5, desc[UR4][R4.64+0x4] ;  /* 0x0000040404051981 */ /* 0x000ea8000c1e9900 */
[----:B------:R-:W2:Y:S01]  /*0830*/  @P1 LDG.E.CONSTANT R14, desc[UR4][R14.64] ;  /* 0x000000040e0e1981 */ /* 0x000ea2000c1e9900 */
[----:B0-----:R-:W-:-:S03]  /*0840*/  @!P0 IMAD.WIDE R8, R21, 0x4, R8 ;  /* 0x0000000415088825 */ /* 0x001fc600078e0208 */
[----:B------:R-:W3:Y:S04]  /*0850*/  @!P0 LDG.E.CONSTANT R7, desc[UR4][R6.64] ;  /* 0x0000000406078981 */ /* 0x000ee8000c1e9900 */
[----:B------:R-:W3:Y:S01]  /*0860*/  @!P0 LDG.E.CONSTANT R8, desc[UR4][R8.64] ;  /* 0x0000000408088981 */ /* 0x000ee2000c1e9900 */
[----:B----4-:R-:W-:-:S04]  /*0870*/  @P1 FFMA R2, R13, R2, R24 ;  /* 0x000000020d021223 */ /* 0x010fc80000000018 */
[----:B--2---:R-:W-:-:S04]  /*0880*/  @P1 FFMA R24, R5, R14, R2 ;  /* 0x0000000e05181223 */ /* 0x004fc80000000002 */
[----:B---3--:R-:W-:-:S07]  /*0890*/  @!P0 FFMA R24, R7, R8, R24 ;  /* 0x0000000807188223 */ /* 0x008fce0000000018 */
.L_x_0:
[----:B------:R-:W0:Y:S01]  /*08a0*/  LDC.64 R4, c[0x0][0x390] ;  /* 0x0000e400ff047b82 */ /* 0x000e220000000a00 */
[----:B------:R-:W-:-:S04]  /*08b0*/  IMAD R3, R19, R3, R0 ;  /* 0x0000000313037224 */ /* 0x000fc800078e0200 */
[----:B0-----:R-:W-:-:S05]  /*08c0*/  IMAD.WIDE R2, R3, 0x4, R4 ;  /* 0x0000000403027825 */ /* 0x001fca00078e0204 */
[----:B------:R-:W-:Y:S01]  /*08d0*/  STG.E desc[UR4][R2.64], R24 ;  /* 0x0000001802007986 */ /* 0x000fe2000c101904 */
[----:B------:R-:W-:Y:S05]  /*08e0*/  EXIT ;  /* 0x000000000000794d */ /* 0x000fea0003800000 */
.L_x_4:
[----:B------:R-:W-:-:S00]  /*08f0*/  BRA `(.L_x_4) ;  /* 0xfffffffc00fc7947 */ /* 0x000fc0000383ffff */
[----:B------:R-:W-:-:S00]  /*0900*/  NOP ;  /* 0x0000000000007918 */ /* 0x000fc00000000000 */
[----:B------:R-:W-:-:S00]  /*0910*/  NOP ;  /* 0x0000000000007918 */ /* 0x000fc00000000000 */
[----:B------:R-:W-:-:S00]  /*0920*/  NOP ;  /* 0x0000000000007918 */ /* 0x000fc00000000000 */
[----:B------:R-:W-:-:S00]  /*0930*/  NOP ;  /* 0x0000000000007918 */ /* 0x000fc00000000000 */
[----:B------:R-:W-:-:S00]  /*0940*/  NOP ;  /* 0x0000000000007918 */ /* 0x000fc00000000000 */
[----:B------:R-:W-:-:S00]  /*0950*/  NOP ;  /* 0x0000000000007918 */ /* 0x000fc00000000000 */
[----:B------:R-:W-:-:S00]  /*0960*/  NOP ;  /* 0x0000000000007918 */ /* 0x000fc00000000000 */
[----:B------:R-:W-:-:S00]  /*0970*/  NOP ;  /* 0x0000000000007918 */ /* 0x000fc00000000000 */
.L_x_60:


//--------------------- .text.bitnet_dequantize   --------------------------
	.section	.text.bitnet_dequantize,"ax",@progbits
	.align	128
        .global         bitnet_dequantize
        .type           bitnet_dequantize,@function
        .size           bitnet_dequantize,(.L_x_58 - bitnet_dequantize)
        .other          bitnet_dequantize,@"STO_CUDA_ENTRY STV_DEFAULT"
bitnet_dequantize:
.text.bitnet_dequantize:
[----:B------:R-:W-:Y:S01]  /*0000*/  LDC R1, c[0x0][0x37c] ;  /* 0x0000df00ff017b82 */ /* 0x000fe20000000800 */
[----:B------:R-:W0:Y:S07]  /*0010*/  S2R R3, SR_TID.X ;  /* 0x0000000000037919 */ /* 0x000e2e0000002100 */
[----:B------:R-:W0:Y:S01]  /*0020*/  S2UR UR4, SR_CTAID.X ;  /* 0x00000000000479c3 */ /* 0x000e220000002500 */
[----:B------:R-:W1:Y:S07]  /*0030*/  LDCU UR5, c[0x0][0x398] ;  /* 0x00007300ff0577ac */ /* 0x000e6e0008000800 */
[----:B------:R-:W0:Y:S02]  /*0040*/  LDC R2, c[0x0][0x360] ;  /* 0x0000d800ff027b82 */ /* 0x000e240000000800 */
[----:B0-----:R-:W-:-:S05]  /*0050*/  IMAD R2, R2, UR4, R3 ;  /* 0x0000000402027c24 */ /* 0x001fca000f8e0203 */
[----:B-1----:R-:W-:-:S13]  /*0060*/  ISETP.GE.AND P0, PT, R2, UR5, PT ;  /* 0x0000000502007c0c */ /* 0x002fda000bf06270 */
[----:B------:R-:W-:Y:S05]  /*0070*/  @P0 EXIT ;  /* 0x000000000000094d */ /* 0x000fea0003800000 */
[----:B------:R-:W0:Y:S01]  /*0080*/  LDCU.64 UR4, c[0x0][0x380] ;  /* 0x00007000ff0477ac */ /* 0x000e220008000a00 */
[----:B------:R-:W-:Y:S01]  /*0090*/  SHF.R.S32.HI R3, RZ, 0x1f, R2 ;  /* 0x0000001fff037819 */ /* 0x000fe20000011402 */
[----:B------:R-:W1:Y:S01]  /*00a0*/  LDC.64 R4, c[0x0][0x388] ;  /* 0x0000e200ff047b82 */ /* 0x000e620000000a00 */
[----:B------:R-:W2:Y:S02]  /*00b0*/  LDCU.64 UR6, c[0x0][0x358] ;  /* 0x00006b00ff0677ac */ /* 0x000ea40008000a00 */
[CC--:B------:R-:W-:Y:S02]  /*00c0*/  LEA.HI R0, R3.reuse, R2.reuse, RZ, 0x2 ;  /* 0x0000000203007211 */ /* 0x0c0fe400078f10ff */
[----:B------:R-:W-:Y:S02]  /*00d0*/  LEA.HI R3, R3, R2, RZ, 0x5 ;  /* 0x0000000203037211 */ /* 0x000fe400078f28ff */
[----:B------:R-:W-:Y:S02]  /*00e0*/  SHF.R.S32.HI R7, RZ, 0x2, R0 ;  /* 0x00000002ff077819 */ /* 0x000fe40000011400 */
[----:B------:R-:W-:-:S02]  /*00f0*/  SHF.R.S32.HI R3, RZ, 0x5, R3 ;  /* 0x00000005ff037819 */ /* 0x000fc40000011403 */
[C---:B0-----:R-:W-:Y:S01]  /*0100*/  IADD3 R6, P0, PT, R7.reuse, UR4, RZ ;  /* 0x0000000407067c10 */ /* 0x041fe2000ff1e0ff */
[----:B------:R-:W0:Y:S03]  /*0110*/  LDCU UR4, c[0x0][0x39c] ;  /* 0x00007380ff0477ac */ /* 0x000e260008000800 */
[----:B------:R-:W-:-:S05]  /*0120*/  LEA.HI.X.SX32 R7, R7, UR5, 0x1, P0 ;  /* 0x0000000507077c11 */ /* 0x000fca00080f0eff */
[----:B--2---:R-:W2:Y:S01]  /*0130*/  LDG.E.U8.CONSTANT R6, desc[UR6][R6.64] ;  /* 0x0000000606067981 */ /* 0x004ea2000c1e9100 */
[----:B-1----:R-:W-:-:S05]  /*0140*/  IMAD.WIDE R4, R3, 0x4, R4 ;  /* 0x0000000403047825 */ /* 0x002fca00078e0204 */
[----:B------:R1:W5:Y:S01]  /*0150*/  LDG.E.CONSTANT R3, desc[UR6][R4.64] ;  /* 0x0000000604037981 */ /* 0x000362000c1e9900 */
[----:B------:R-:W-:Y:S01]  /*0160*/  LOP3.LUT R9, R0, 0x7ffffffc, RZ, 0xc0, !PT ;  /* 0x7ffffffc00097812 */ /* 0x000fe200078ec0ff */
[----:B0-----:R-:W-:-:S04]  /*0170*/  UISETP.NE.AND UP0, UPT, UR4, 0x2, UPT ;  /* 0x000000020400788c */ /* 0x001fc8000bf05270 */
[----:B------:R-:W-:-:S04]  /*0180*/  IMAD.IADD R9, R2, 0x1, -R9 ;  /* 0x0000000102097824 */ /* 0x000fc800078e0a09 */
[----:B------:R-:W-:-:S05]  /*0190*/  IMAD.SHL.U32 R9, R9, 0x2, RZ ;  /* 0x0000000209097824 */ /* 0x000fca00078e00ff */
[----:B--2---:R-:W-:-:S04]  /*01a0*/  SHF.R.U32.HI R9, RZ, R9, R6 ;  /* 0x00000009ff097219 */ /* 0x004fc80000011606 */
[----:B------:R-:W-:Y:S01]  /*01b0*/  LOP3.LUT R9, R9, 0x3, RZ, 0xc0, !PT ;  /* 0x0000000309097812 */ /* 0x000fe200078ec0ff */
[----:B-1----:R-:W-:Y:S06]  /*01c0*/  BRA.U !UP0, `(.L_x_5) ;  /* 0x00000001088c7547 */ /* 0x002fec000b800000 */
[----:B------:R-:W-:-:S09]  /*01d0*/  UISETP.NE.AND UP0, UPT, UR4, 0x1, UPT ;  /* 0x000000010400788c */ /* 0x000fd2000bf05270 */
[----:B------:R-:W-:Y:S05]  /*01e0*/  BRA.U !UP0, `(.L_x_6) ;  /* 0x00000001083c7547 */ /* 0x000fea000b800000 */
[----:B------:R-:W-:Y:S01]  /*01f0*/  UISETP.NE.AND UP0, UPT, UR4, URZ, UPT ;  /* 0x000000ff0400728c */ /* 0x000fe2000bf05270 */
[----:B------:R-:W-:-:S08]  /*0200*/  IMAD.MOV.U32 R0, RZ, RZ, RZ ;  /* 0x000000ffff007224 */ /* 0x000fd000078e00ff */
[----:B------:R-:W-:Y:S05]  /*0210*/  BRA.U UP0, `(.L_x_7) ;  /* 0x0000000100887547 */ /* 0x000fea000b800000 */
[----:B------:R-:W-:Y:S01]  /*0220*/  ISETP.GT.AND P0, PT, R9, 0x1, PT ;  /* 0x000000010900780c */ /* 0x000fe20003f04270 */
[----:B------:R-:W-:-:S12]  /*0230*/  BSSY.RECONVERGENT B0, `(.L_x_8) ;  /* 0x0000009000007945 */ /* 0x000fd80003800200 */
[----:B------:R-:W-:Y:S05]  /*0240*/  @P0 BRA `(.L_x_9) ;  /* 0x0000000000100947 */ /* 0x000fea0003800000 */
[----:B------:R-:W-:-:S13]  /*0250*/  ISETP.NE.AND P0, PT, R9, RZ, PT ;  /* 0x000000ff0900720c */ /* 0x000fda0003f05270 */
[----:B------:R-:W-:Y:S05]  /*0260*/  @!P0 BRA `(.L_x_10) ;  /* 0x0000000000148947 */ /* 0x000fea0003800000 */
[----:B------:R-:W-:Y:S01]  /*0270*/  IMAD.MOV.U32 R0, RZ, RZ, 0x3f800000 ;  /* 0x3f800000ff007424 */ /* 0x000fe200078e00ff */
[----:B------:R-:W-:Y:S06]  /*0280*/  BRA `(.L_x_10) ;  /* 0x00000000000c7947 */ /* 0x000fec0003800000 */
.L_x_9:
[----:B------:R-:W-:-:S13]  /*0290*/  ISETP.NE.AND P0, PT, R9, 0x2, PT ;  /* 0x000000020900780c */ /* 0x000fda0003f05270 */
[----:B------:R-:W-:Y:S05]  /*02a0*/  @!P0 BRA `(.L_x_10) ;  /* 0x0000000000048947 */ /* 0x000fea0003800000 */
[----:B------:R-:W-:-:S07]  /*02b0*/  IMAD.MOV.U32 R0, RZ, RZ, -0x40800000 ;  /* 0xbf800000ff007424 */ /* 0x000fce00078e00ff */
.L_x_10:
[----:B------:R-:W-:Y:S05]  /*02c0*/  BSYNC.RECONVERGENT B0 ;  /* 0x0000000000007941 */ /* 0x000fea0003800200 */
.L_x_8:
[----:B------:R-:W-:Y:S05]  /*02d0*/  BRA `(.L_x_7) ;  /* 0x0000000000587947 */ /* 0x000fea0003800000 */
.L_x_6:
[----:B------:R-:W0:Y:S01]  /*02e0*/  I2F.U16 R0, R9 ;  /* 0x0000000900007306 */ /* 0x000e220000101000 */
[----:B------:R-:W-:Y:S01]  /*02f0*/  IMAD.MOV.U32 R5, RZ, RZ, 0x3eaaaaab ;  /* 0x3eaaaaabff057424 */ /* 0x000fe200078e00ff */
[----:B------:R-:W-:Y:S01]  /*0300*/  BSSY.RECONVERGENT B1, `(.L_x_11) ;  /* 0x000000c000017945 */ /* 0x000fe20003800200 */
[----:B------:R-:W-:-:S04]  /*0310*/  IMAD.MOV.U32 R4, RZ, RZ, 0x3f800000 ;  /* 0x3f800000ff047424 */ /* 0x000fc800078e00ff */
[----:B------:R-:W-:-:S04]  /*0320*/  FFMA R4, R5, -3, R4 ;  /* 0xc040000005047823 */ /* 0x000fc80000000004 */
[----:B------:R-:W-:Y:S01]  /*0330*/  FFMA R5, R4, R5, 0.3333333432674407959 ;  /* 0x3eaaaaab04057423 */ /* 0x000fe20000000005 */
[----:B0-----:R-:W0:Y:S03]  /*0340*/  FCHK P0, R0, 3 ;  /* 0x4040000000007902 */ /* 0x001e260000000000 */
[----:B------:R-:W-:-:S04]  /*0350*/  FFMA R4, R0, R5, RZ ;  /* 0x0000000500047223 */ /* 0x000fc800000000ff */
[----:B------:R-:W-:-:S04]  /*0360*/  FFMA R6, R4, -3, R0 ;  /* 0xc040000004067823 */ /* 0x000fc80000000000 */
[----:B------:R-:W-:Y:S01]  /*0370*/  FFMA R4, R5, R6, R4 ;  /* 0x0000000605047223 */ /* 0x000fe20000000004 */
[----:B0-----:R-:W-:Y:S06]  /*0380*/  @!P0 BRA `(.L_x_12) ;  /* 0x00000000000c8947 */ /* 0x001fec0003800000 */
[----:B------:R-:W-:-:S07]  /*0390*/  MOV R4, 0x3b0 ;  /* 0x000003b000047802 */ /* 0x000fce0000000f00 */
[----:B-----5:R-:W-:Y:S05]  /*03a0*/  CALL.REL.NOINC `($__internal_0_$__cuda_sm3x_div_rn_noftz_f32_slowpath) ;  /* 0x0000000000387944 */ /* 0x020fea0003c00000 */
[----:B------:R-:W-:-:S07]  /*03b0*/  IMAD.MOV.U32 R4, RZ, RZ, R6 ;  /* 0x000000ffff047224 */ /* 0x000fce00078e0006 */
.L_x_12:
[----:B------:R-:W-:Y:S05]  /*03c0*/  BSYNC.RECONVERGENT B1 ;  /* 0x0000000000017941 */ /* 0x000fea0003800200 */
.L_x_11:
[----:B------:R-:W-:-:S04]  /*03d0*/  IMAD.MOV.U32 R5, RZ, RZ, 0x3f800000 ;  /* 0x3f800000ff057424 */ /* 0x000fc800078e00ff */
[----:B------:R-:W-:Y:S01]  /*03e0*/  FFMA R0, R4, 2, -R5 ;  /* 0x4000000004007823 */ /* 0x000fe20000000805 */
[----:B------:R-:W-:Y:S06]  /*03f0*/  BRA `(.L_x_7) ;  /* 0x0000000000107947 */ /* 0x000fec0003800000 */
.L_x_5:
[----:B------:R-:W0:Y:S01]  /*0400*/  I2F.U16 R0, R9 ;  /* 0x0000000900007306 */ /* 0x000e220000101000 */
[----:B------:R-:W-:Y:S02]  /*0410*/  IMAD.MOV.U32 R5, RZ, RZ, 0x3f800000 ;  /* 0x3f800000ff057424 */ /* 0x000fe400078e00ff */
[----:B0-----:R-:W-:-:S04]  /*0420*/  FMUL R0, R0, 0.5 ;  /* 0x3f00000000007820 */ /* 0x001fc80000400000 */
[----:B------:R-:W-:-:S07]  /*0430*/  FFMA R0, R0, 2, -R5 ;  /* 0x4000000000007823 */ /* 0x000fce0000000805 */
.L_x_7:
[----:B------:R-:W0:Y:S01]  /*0440*/  LDC.64 R4, c[0x0][0x390] ;  /* 0x0000e400ff047b82 */ /* 0x000e220000000a00 */
[----:B-----5:R-:W-:Y:S01]  /*0450*/  FMUL R7, R3, R0 ;  /* 0x0000000003077220 */ /* 0x020fe20000400000 */
[----:B0-----:R-:W-:-:S05]  /*0460*/  IMAD.WIDE R2, R2, 0x4, R4 ;  /* 0x0000000402027825 */ /* 0x001fca00078e0204 */
[----:B------:R-:W-:Y:S01]  /*0470*/  STG.E desc[UR6][R2.64], R7 ;  /* 0x0000000702007986 */ /* 0x000fe2000c101906 */
[----:B------:R-:W-:Y:S05]  /*0480*/  EXIT ;  /* 0x000000000000794d */ /* 0x000fea0003800000 */
        .weak           $__internal_0_$__cuda_sm3x_div_rn_noftz_f32_slowpath
        .type           $__internal_0_$__cuda_sm3x_div_rn_noftz_f32_slowpath,@function
        .size           $__internal_0_$__cuda_sm3x_div_rn_noftz_f32_slowpath,(.L_x_58 - $__internal_0_$__cuda_sm3x_div_rn_noftz_f32_slowpath)
$__internal_0_$__cuda_sm3x_div_rn_noftz_f32_slowpath:
[--C-:B------:R-:W-:Y:S01]  /*0490*/  SHF.R.U32.HI R5, RZ, 0x17, R0.reuse ;  /* 0x00000017ff057819 */ /* 0x100fe20000011600 */
[----:B------:R-:W-:Y:S04]  /*04a0*/  BSSY.RECONVERGENT B0, `(.L_x_13) ;  /* 0x000005c000007945 */ /* 0x000fe80003800200 */
[----:B------:R-:W-:Y:S01]  /*04b0*/  BSSY.RELIABLE B2, `(.L_x_14) ;  /* 0x000001a000027945 */ /* 0x000fe20003800100 */
[----:B------:R-:W-:Y:S01]  /*04c0*/  IMAD.MOV.U32 R6, RZ, RZ, R0 ;  /* 0x000000ffff067224 */ /* 0x000fe200078e0000 */
[----:B------:R-:W-:-:S05]  /*04d0*/  LOP3.LUT R5, R5, 0xff, RZ, 0xc0, !PT ;  /* 0x000000ff05057812 */ /* 0x000fca00078ec0ff */
[----:B------:R-:W-:-:S05]  /*04e0*/  VIADD R8, R5, 0xffffffff ;  /* 0xffffffff05087836 */ /* 0x000fca0000000000 */
[----:B------:R-:W-:-:S13]  /*04f0*/  ISETP.GT.U32.OR P0, PT, R8, 0xfd, !PT ;  /* 0x000000fd0800780c */ /* 0x000fda0007f04470 */
[----:B------:R-:W-:Y:S01]  /*0500*/  @!P0 IMAD.MOV.U32 R7, RZ, RZ, RZ ;  /* 0x000000ffff078224 */ /* 0x000fe200078e00ff */
[----:B------:R-:W-:Y:S06]  /*0510*/  @!P0 BRA `(.L_x_15) ;  /* 0x00000000004c8947 */ /* 0x000fec0003800000 */
[----:B------:R-:W-:-:S13]  /*0520*/  FSETP.GTU.FTZ.AND P0, PT, |R0|, +INF , PT ;  /* 0x7f8000000000780b */ /* 0x000fda0003f1c200 */
[----:B------:R-:W-:Y:S05]  /*0530*/  @P0 BREAK.RELIABLE B2 ;  /* 0x0000000000020942 */ /* 0x000fea0003800100 */
[----:B------:R-:W-:Y:S05]  /*0540*/  @P0 BRA `(.L_x_16) ;  /* 0x0000000400400947 */ /* 0x000fea0003800000 */
[----:B------:R-:W-:-:S05]  /*0550*/  IMAD.MOV.U32 R7, RZ, RZ, 0x40400000 ;  /* 0x40400000ff077424 */ /* 0x000fca00078e00ff */
[----:B------:R-:W-:-:S13]  /*0560*/  LOP3.LUT P0, RZ, R7, 0x7fffffff, R6, 0xc8, !PT ;  /* 0x7fffffff07ff7812 */ /* 0x000fda000780c806 */
[----:B------:R-:W-:Y:S05]  /*0570*/  @!P0 BREAK.RELIABLE B2 ;  /* 0x0000000000028942 */ /* 0x000fea0003800100 */
[----:B------:R-:W-:Y:S05]  /*0580*/  @!P0 BRA `(.L_x_17) ;  /* 0x0000000400288947 */ /* 0x000fea0003800000 */
[----:B------:R-:W-:-:S13]  /*0590*/  LOP3.LUT P0, RZ, R6, 0x7fffffff, RZ, 0xc0, !PT ;  /* 0x7fffffff06ff7812 */ /* 0x000fda000780c0ff */
[----:B------:R-:W-:Y:S05]  /*05a0*/  @!P0 BREAK.RELIABLE B2 ;  /* 0x0000000000028942 */ /* 0x000fea0003800100 */
[----:B------:R-:W-:Y:S05]  /*05b0*/  @!P0 BRA `(.L_x_18) ;  /* 0x0000000400148947 */ /* 0x000fea0003800000 */
[----:B------:R-:W-:Y:S02]  /*05c0*/  FSETP.NEU.FTZ.AND P0, PT, |R0|, +INF , PT ;  /* 0x7f8000000000780b */ /* 0x000fe40003f1d200 */
[----:B------:R-:W-:-:S04]  /*05d0*/  LOP3.LUT P1, RZ, R7, 0x7fffffff, RZ, 0xc0, !PT ;  /* 0x7fffffff07ff7812 */ /* 0x000fc8000782c0ff */
[----:B------:R-:W-:-:S13]  /*05e0*/  PLOP3.LUT P0, PT, P0, P1, PT, 0x2f, 0xf2 ;  /* 0x0000000000f2781c */ /* 0x000fda0000702577 */
[----:B------:R-:W-:Y:S05]  /*05f0*/  @P0 BREAK.RELIABLE B2 ;  /* 0x0000000000020942 */ /* 0x000fea0003800100 */
[----:B------:R-:W-:Y:S05]  /*0600*/  @P0 BRA `(.L_x_19) ;  /* 0x0000000000f40947 */ /* 0x000fea0003800000 */
[----:B------:R-:W-:-:S13]  /*0610*/  ISETP.GE.AND P0, PT, R8, RZ, PT ;  /* 0x000000ff0800720c */ /* 0x000fda0003f06270 */
[----:B------:R-:W-:Y:S02]  /*0620*/  @P0 IMAD.MOV.U32 R7, RZ, RZ, RZ ;  /* 0x000000ffff070224 */ /* 0x000fe400078e00ff */
[----:B------:R-:W-:Y:S01]  /*0630*/  @!P0 FFMA R6, R0, 1.84467440737095516160e+19, RZ ;  /* 0x5f80000000068823 */ /* 0x000fe200000000ff */
[----:B------:R-:W-:-:S07]  /*0640*/  @!P0 IMAD.MOV.U32 R7, RZ, RZ, -0x40 ;  /* 0xffffffc0ff078424 */ /* 0x000fce00078e00ff */
.L_x_15:
[----:B------:R-:W-:Y:S05]  /*0650*/  BSYNC.RELIABLE B2 ;  /* 0x0000000000027941 */ /* 0x000fea0003800100 */
.L_x_14:
[----:B------:R-:W-:Y:S01]  /*0660*/  UMOV UR4, 0x40400000 ;  /* 0x4040000000047882 */ /* 0x000fe20000000000 */
[----:B------:R-:W-:Y:S01]  /*0670*/  VIADD R5, R5, 0xffffff81 ;  /* 0xffffff8105057836 */ /* 0x000fe20000000000 */
[----:B------:R-:W-:Y:S01]  /*0680*/  UIADD3 UR4, UPT, UPT, UR4, -0x800000, URZ ;  /* 0xff80000004047890 */ /* 0x000fe2000fffe0ff */
[----:B------:R-:W-:Y:S02]  /*0690*/  BSSY.RECONVERGENT B2, `(.L_x_20) ;  /* 0x0000033000027945 */ /* 0x000fe40003800200 */
[----:B------:R-:W-:Y:S01]  /*06a0*/  IMAD R0, R5, -0x800000, R6 ;  /* 0xff80000005007824 */ /* 0x000fe200078e0206 */
[----:B------:R-:W-:Y:S02]  /*06b0*/  IADD3 R7, PT, PT, R7, -0x1, R5 ;  /* 0xffffffff07077810 */ /* 0x000fe40007ffe005 */
[----:B------:R-:W-:-:S03]  /*06c0*/  FADD.FTZ R9, -RZ, -UR4 ;  /* 0x80000004ff097e21 */ /* 0x000fc60008010100 */
[----:B------:R-:W0:Y:S02]  /*06d0*/  MUFU.RCP R8, UR4 ;  /* 0x0000000400087d08 */ /* 0x000e240008001000 */
[----:B0-----:R-:W-:-:S04]  /*06e0*/  FFMA R11, R8, R9, 1 ;  /* 0x3f800000080b7423 */ /* 0x001fc80000000009 */
[----:B------:R-:W-:-:S04]  /*06f0*/  FFMA R11, R8, R11, R8 ;  /* 0x0000000b080b7223 */ /* 0x000fc80000000008 */
[----:B------:R-:W-:-:S04]  /*0700*/  FFMA R6, R0, R11, RZ ;  /* 0x0000000b00067223 */ /* 0x000fc800000000ff */
[----:B------:R-:W-:-:S04]  /*0710*/  FFMA R8, R9, R6, R0 ;  /* 0x0000000609087223 */ /* 0x000fc80000000000 */
[----:B------:R-:W-:-:S04]  /*0720*/  FFMA R8, R11, R8, R6 ;  /* 0x000000080b087223 */ /* 0x000fc80000000006 */
[----:B------:R-:W-:-:S04]  /*0730*/  FFMA R9, R9, R8, R0 ;  /* 0x0000000809097223 */ /* 0x000fc80000000000 */
[----:B------:R-:W-:-:S05]  /*0740*/  FFMA R6, R11, R9, R8 ;  /* 0x000000090b067223 */ /* 0x000fca0000000008 */
[----:B------:R-:W-:-:S04]  /*0750*/  SHF.R.U32.HI R0, RZ, 0x17, R6 ;  /* 0x00000017ff007819 */ /* 0x000fc80000011606 */
[----:B------:R-:W-:-:S05]  /*0760*/  LOP3.LUT R0, R0, 0xff, RZ, 0xc0, !PT ;  /* 0x000000ff00007812 */ /* 0x000fca00078ec0ff */
[----:B------:R-:W-:-:S04]  /*0770*/  IMAD.IADD R10, R0, 0x1, R7 ;  /* 0x00000001000a7824 */ /* 0x000fc800078e0207 */
[----:B------:R-:W-:-:S05]  /*0780*/  VIADD R0, R10, 0xffffffff ;  /* 0xffffffff0a007836 */ /* 0x000fca0000000000 */
[----:B------:R-:W-:-:S13]  /*0790*/  ISETP.GE.U32.AND P0, PT, R0, 0xfe, PT ;  /* 0x000000fe0000780c */ /* 0x000fda0003f06070 */
[----:B------:R-:W-:Y:S05]  /*07a0*/  @!P0 BRA `(.L_x_21) ;  /* 0x0000000000808947 */ /* 0x000fea0003800000 */
[----:B------:R-:W-:-:S13]  /*07b0*/  ISETP.GT.AND P0, PT, R10, 0xfe, PT ;  /* 0x000000fe0a00780c */ /* 0x000fda0003f04270 */
[----:B------:R-:W-:Y:S05]  /*07c0*/  @P0 BRA `(.L_x_22) ;  /* 0x00000000006c0947 */ /* 0x000fea0003800000 */
[----:B------:R-:W-:-:S13]  /*07d0*/  ISETP.GE.AND P0, PT, R10, 0x1, PT ;  /* 0x000000010a00780c */ /* 0x000fda0003f06270 */
[----:B------:R-:W-:Y:S05]  /*07e0*/  @P0 BRA `(.L_x_23) ;  /* 0x0000000000740947 */ /* 0x000fea0003800000 */
[----:B------:R-:W-:Y:S02]  /*07f0*/  ISETP.GE.AND P0, PT, R10, -0x18, PT ;  /* 0xffffffe80a00780c */ /* 0x000fe40003f06270 */
[----:B------:R-:W-:-:S11]  /*0800*/  LOP3.LUT R6, R6, 0x80000000, RZ, 0xc0, !PT ;  /* 0x8000000006067812 */ /* 0x000fd600078ec0ff */
[----:B------:R-:W-:Y:S05]  /*0810*/  @!P0 BRA `(.L_x_23) ;  /* 0x0000000000688947 */ /* 0x000fea0003800000 */
[CC--:B------:R-:W-:Y:S01]  /*0820*/  FFMA.RZ R0, R11.reuse, R9.reuse, R8 ;  /* 0x000000090b007223 */ /* 0x0c0fe2000000c008 */
[----:B------:R-:W-:Y:S01]  /*0830*/  IMAD.MOV R7, RZ, RZ, -R10 ;  /* 0x000000ffff077224 */ /* 0x000fe200078e0a0a */
[C---:B------:R-:W-:Y:S02]  /*0840*/  ISETP.NE.AND P2, PT, R10.reuse, RZ, PT ;  /* 0x000000ff0a00720c */ /* 0x040fe40003f45270 */
[----:B------:R-:W-:Y:S02]  /*0850*/  ISETP.NE.AND P1, PT, R10, RZ, PT ;  /* 0x000000ff0a00720c */ /* 0x000fe40003f25270 */
[----:B------:R-:W-:Y:S01]  /*0860*/  LOP3.LUT R5, R0, 0x7fffff, RZ, 0xc0, !PT ;  /* 0x007fffff00057812 */ /* 0x000fe200078ec0ff */
[CCC-:B------:R-:W-:Y:S01]  /*0870*/  FFMA.RP R0, R11.reuse, R9.reuse, R8.reuse ;  /* 0x000000090b007223 */ /* 0x1c0fe20000008008 */
[----:B------:R-:W-:Y:S01]  /*0880*/  FFMA.RM R11, R11, R9, R8 ;  /* 0x000000090b0b7223 */ /* 0x000fe20000004008 */
[----:B------:R-:W-:Y:S01]  /*0890*/  VIADD R8, R10, 0x20 ;  /* 0x000000200a087836 */ /* 0x000fe20000000000 */
[----:B------:R-:W-:-:S03]  /*08a0*/  LOP3.LUT R5, R5, 0x800000, RZ, 0xfc, !PT ;  /* 0x0080000005057812 */ /* 0x000fc600078efcff */
[----:B------:R-:W-:Y:S02]  /*08b0*/  FSETP.NEU.FTZ.AND P0, PT, R0, R11, PT ;  /* 0x0000000b0000720b */ /* 0x000fe40003f1d000 */
[----:B------:R-:W-:Y:S02]  /*08c0*/  SHF.L.U32 R8, R5, R8, RZ ;  /* 0x0000000805087219 */ /* 0x000fe400000006ff */
[----:B------:R-:W-:Y:S02]  /*08d0*/  SEL R0, R7, RZ, P2 ;  /* 0x000000ff07007207 */ /* 0x000fe40001000000 */
[----:B------:R-:W-:Y:S02]  /*08e0*/  ISETP.NE.AND P1, PT, R8, RZ, P1 ;  /* 0x000000ff0800720c */ /* 0x000fe40000f25270 */
[----:B------:R-:W-:Y:S02]  /*08f0*/  SHF.R.U32.HI R0, RZ, R0, R5 ;  /* 0x00000000ff007219 */ /* 0x000fe40000011605 */
[----:B------:R-:W-:-:S02]  /*0900*/  PLOP3.LUT P0, PT, P0, P1, PT, 0xf8, 0x8f ;  /* 0x00000000008f781c */ /* 0x000fc40000703f70 */
[----:B------:R-:W-:Y:S02]  /*0910*/  SHF.R.U32.HI R8, RZ, 0x1, R0 ;  /* 0x00000001ff087819 */ /* 0x000fe40000011600 */
[----:B------:R-:W-:-:S04]  /*0920*/  SEL R5, RZ, 0x1, !P0 ;  /* 0x00000001ff057807 */ /* 0x000fc80004000000 */
[----:B------:R-:W-:-:S04]  /*0930*/  LOP3.LUT R5, R5, 0x1, R8, 0xf8, !PT ;  /* 0x0000000105057812 */ /* 0x000fc800078ef808 */
[----:B------:R-:W-:-:S05]  /*0940*/  LOP3.LUT R5, R5, R0, RZ, 0xc0, !PT ;  /* 0x0000000005057212 */ /* 0x000fca00078ec0ff */
[----:B------:R-:W-:-:S05]  /*0950*/  IMAD.IADD R5, R8, 0x1, R5 ;  /* 0x0000000108057824 */ /* 0x000fca00078e0205 */
[----:B------:R-:W-:Y:S01]  /*0960*/  LOP3.LUT R6, R5, R6, RZ, 0xfc, !PT ;  /* 0x0000000605067212 */ /* 0x000fe200078efcff */
[----:B------:R-:W-:Y:S06]  /*0970*/  BRA `(.L_x_23) ;  /* 0x0000000000107947 */ /* 0x000fec0003800000 */
.L_x_22:
[----:B------:R-:W-:-:S04]  /*0980*/  LOP3.LUT R6, R6, 0x80000000, RZ, 0xc0, !PT ;  /* 0x8000000006067812 */ /* 0x000fc800078ec0ff */
[----:B------:R-:W-:Y:S01]  /*0990*/  LOP3.LUT R6, R6, 0x7f800000, RZ, 0xfc, !PT ;  /* 0x7f80000006067812 */ /* 0x000fe200078efcff */
[----:B------:R-:W-:Y:S06]  /*09a0*/  BRA `(.L_x_23) ;  /* 0x0000000000047947 */ /* 0x000fec0003800000 */
.L_x_21:
[----:B------:R-:W-:-:S07]  /*09b0*/  IMAD R6, R7, 0x800000, R6 ;  /* 0x0080000007067824 */ /* 0x000fce00078e0206 */
.L_x_23:
[----:B------:R-:W-:Y:S05]  /*09c0*/  BSYNC.RECONVERGENT B2 ;  /* 0x0000000000027941 */ /* 0x000fea0003800200 */
.L_x_20:
[----:B------:R-:W-:Y:S05]  /*09d0*/  BRA `(.L_x_24) ;  /* 0x0000000000207947 */ /* 0x000fea0003800000 */
.L_x_19:
[----:B------:R-:W-:-:S04]  /*09e0*/  LOP3.LUT R6, R7, 0x80000000, R6, 0x48, !PT ;  /* 0x8000000007067812 */ /* 0x000fc800078e4806 */
[----:B------:R-:W-:Y:S01]  /*09f0*/  LOP3.LUT R6, R6, 0x7f800000, RZ, 0xfc, !PT ;  /* 0x7f80000006067812 */ /* 0x000fe200078efcff */
[----:B------:R-:W-:Y:S06]  /*0a00*/  BRA `(.L_x_24) ;  /* 0x0000000000147947 */ /* 0x000fec0003800000 */
.L_x_18:
[----:B------:R-:W-:Y:S01]  /*0a10*/  LOP3.LUT R6, R7, 0x80000000, R6, 0x48, !PT ;  /* 0x8000000007067812 */ /* 0x000fe200078e4806 */
[----:B------:R-:W-:Y:S06]  /*0a20*/  BRA `(.L_x_24) ;  /* 0x00000000000c7947 */ /* 0x000fec0003800000 */
.L_x_17:
[----:B------:R-:W0:Y:S01]  /*0a30*/  MUFU.RSQ R6, -QNAN ;  /* 0xffc0000000067908 */ /* 0x000e220000001400 */
[----:B------:R-:W-:Y:S05]  /*0a40*/  BRA `(.L_x_24) ;  /* 0x0000000000047947 */ /* 0x000fea0003800000 */
.L_x_16:
[----:B------:R-:W-:-:S07]  /*0a50*/  FADD.FTZ R6, R0, 3 ;  /* 0x4040000000067421 */ /* 0x000fce0000010000 */
.L_x_24:
[----:B------:R-:W-:Y:S05]  /*0a60*/  BSYNC.RECONVERGENT B0 ;  /* 0x0000000000007941 */ /* 0x000fea0003800200 */
.L_x_13:
[----:B------:R-:W-:-:S04]  /*0a70*/  IMAD.MOV.U32 R5, RZ, RZ, 0x0 ;  /* 0x00000000ff057424 */ /* 0x000fc800078e00ff */
[----:B0-----:R-:W-:Y:S05]  /*0a80*/  RET.REL.NODEC R4 `(bitnet_dequantize) ;  /* 0xfffffff4045c7950 */ /* 0x001fea0003c3ffff */
.L_x_25:
        /* <DEDUP_REMOVED lines=15> */
.L_x_58:


//--------------------- .text.bitnet_quantize_tl2 --------------------------
	.section	.text.bitnet_quantize_tl2,"ax",@progbits
	.align	128
        .global         bitnet_quantize_tl2
        .type           bitnet_quantize_tl2,@function
        .size           bitnet_quantize_tl2,(.L_x_62 - bitnet_quantize_tl2)
        .other          bitnet_quantize_tl2,@"STO_CUDA_ENTRY STV_DEFAULT"
bitnet_quantize_tl2:
.text.bitnet_quantize_tl2:
        /* <DEDUP_REMOVED lines=8> */
[----:B------:R-:W0:Y:S01]  /*0080*/  LDC.64 R2, c[0x0][0x380] ;  /* 0x0000e000ff027b82 */ /* 0x000e220000000a00 */
[----:B------:R-:W1:Y:S01]  /*0090*/  LDCU.64 UR4, c[0x0][0x358] ;  /* 0x00006b00ff0477ac */ /* 0x000e620008000a00 */
[----:B------:R-:W2:Y:S01]  /*00a0*/  LDCU.64 UR6, c[0x0][0x388] ;  /* 0x00007100ff0677ac */ /* 0x000ea20008000a00 */
[----:B0-----:R-:W-:-:S06]  /*00b0*/  IMAD.WIDE R2, R7, 0x4, R2 ;  /* 0x0000000407027825 */ /* 0x001fcc00078e0202 */
[----:B-1----:R-:W3:Y:S01]  /*00c0*/  LDG.E.CONSTANT R2, desc[UR4][R2.64] ;  /* 0x0000000402027981 */ /* 0x002ee2000c1e9900 */
[----:B------:R-:W-:-:S04]  /*00d0*/  SHF.R.S32.HI R0, RZ, 0x1f, R7 ;  /* 0x0000001fff007819 */ /* 0x000fc80000011407 */
[----:B------:R-:W-:-:S04]  /*00e0*/  LEA.HI R0, R0, R7, RZ, 0x2 ;  /* 0x0000000700007211 */ /* 0x000fc800078f10ff */
[----:B------:R-:W-:Y:S02]  /*00f0*/  LOP3.LUT R4, R0, 0x7ffffffc, RZ, 0xc0, !PT ;  /* 0x7ffffffc00047812 */ /* 0x000fe400078ec0ff */
[----:B------:R-:W-:-:S03]  /*0100*/  SHF.R.S32.HI R0, RZ, 0x2, R0 ;  /* 0x00000002ff007819 */ /* 0x000fc60000011400 */
[----:B------:R-:W-:Y:S01]  /*0110*/  IMAD.IADD R5, R7, 0x1, -R4 ;  /* 0x0000000107057824 */ /* 0x000fe200078e0a04 */
[C---:B---3--:R-:W-:Y:S02]  /*0120*/  FSETP.GT.AND P1, PT, R2.reuse, -0.5, PT ;  /* 0xbf0000000200780b */ /* 0x048fe40003f24000 */
[----:B------:R-:W-:Y:S01]  /*0130*/  FSETP.GT.AND P0, PT, R2, 0.5, PT ;  /* 0x3f0000000200780b */ /* 0x000fe20003f04000 */
[----:B------:R-:W-:Y:S01]  /*0140*/  IMAD.SHL.U32 R2, R5, 0x2, RZ ;  /* 0x0000000205027824 */ /* 0x000fe200078e00ff */
[----:B------:R-:W-:Y:S02]  /*0150*/  SEL R6, RZ, 0x1, !P1 ;  /* 0x00000001ff067807 */ /* 0x000fe40004800000 */
[----:B--2---:R-:W-:Y:S02]  /*0160*/  IADD3 R4, P1, PT, R0, UR6, RZ ;  /* 0x0000000600047c10 */ /* 0x004fe4000ff3e0ff */
[----:B------:R-:W-:Y:S02]  /*0170*/  SEL R3, R6, 0x2, !P0 ;  /* 0x0000000206037807 */ /* 0x000fe40004000000 */
[----:B------:R-:W-:-:S02]  /*0180*/  ISETP.NE.AND P0, PT, R7, RZ, PT ;  /* 0x000000ff0700720c */ /* 0x000fc40003f05270 */
[----:B------:R-:W-:Y:S02]  /*0190*/  LEA.HI.X.SX32 R5, R0, UR7, 0x1, P1 ;  /* 0x0000000700057c11 */ /* 0x000fe400088f0eff */
[----:B------:R-:W-:-:S05]  /*01a0*/  SHF.L.U32 R3, R3, R2, RZ ;  /* 0x0000000203037219 */ /* 0x000fca00000006ff */
[----:B------:R0:W-:Y:S04]  /*01b0*/  REDG.E.OR.STRONG.GPU desc[UR4][R4.64], R3 ;  /* 0x000000030400798e */ /* 0x0001e8000f12e104 */
[----:B------:R-:W-:Y:S05]  /*01c0*/  @P0 EXIT ;  /* 0x000000000000094d */ /* 0x000fea0003800000 */
[----:B0-----:R-:W0:Y:S01]  /*01d0*/  LDC.64 R2, c[0x0][0x390] ;  /* 0x0000e400ff027b82 */ /* 0x001e220000000a00 */
[----:B------:R-:W-:-:S05]  /*01e0*/  IMAD.MOV.U32 R5, RZ, RZ, 0x3f800000 ;  /* 0x3f800000ff057424 */ /* 0x000fca00078e00ff */
[----:B0-----:R-:W-:Y:S01]  /*01f0*/  STG.E desc[UR4][R2.64], R5 ;  /* 0x0000000502007986 */ /* 0x001fe2000c101904 */
[----:B------:R-:W-:Y:S05]  /*0200*/  EXIT ;  /* 0x000000000000794d */ /* 0x000fea0003800000 */
.L_x_26:
        /* <DEDUP_REMOVED lines=15> */
.L_x_62:


//--------------------- .text.bitnet_quantize_tl1 --------------------------
	.section	.text.bitnet_quantize_tl1,"ax",@progbits
	.align	128
        .global         bitnet_quantize_tl1
        .type           bitnet_quantize_tl1,@function
        .size           bitnet_quantize_tl1,(.L_x_63 - bitnet_quantize_tl1)
        .other          bitnet_quantize_tl1,@"STO_CUDA_ENTRY STV_DEFAULT"
bitnet_quantize_tl1:
.text.bitnet_quantize_tl1:
        /* <DEDUP_REMOVED lines=17> */
[----:B------:R-:W-:-:S04]  /*0110*/  IMAD.IADD R4, R5, 0x1, -R4 ;  /* 0x0000000105047824 */ /* 0x000fc800078e0a04 */
[----:B------:R-:W-:Y:S01]  /*0120*/  IMAD.SHL.U32 R4, R4, 0x2, RZ ;  /* 0x0000000204047824 */ /* 0x000fe200078e00ff */
[C---:B---3--:R-:W-:Y:S02]  /*0130*/  FSETP.GT.AND P1, PT, R2.reuse, -0.25, PT ;  /* 0xbe8000000200780b */ /* 0x048fe40003f24000 */
[C---:B------:R-:W-:Y:S02]  /*0140*/  FSETP.GT.AND P0, PT, R2.reuse, 0.25, PT ;  /* 0x3e8000000200780b */ /* 0x040fe40003f04000 */
[----:B------:R-:W-:Y:S02]  /*0150*/  SEL R6, RZ, 0x1, !P1 ;  /* 0x00000001ff067807 */ /* 0x000fe40004800000 */
[----:B------:R-:W-:Y:S02]  /*0160*/  FSETP.GT.AND P1, PT, R2, 0.75, PT ;  /* 0x3f4000000200780b */ /* 0x000fe40003f24000 */
[----:B------:R-:W-:Y:S02]  /*0170*/  SEL R6, R6, 0x2, !P0 ;  /* 0x0000000206067807 */ /* 0x000fe40004000000 */
[----:B--2---:R-:W-:-:S02]  /*0180*/  IADD3 R2, P0, PT, R0, UR6, RZ ;  /* 0x0000000600027c10 */ /* 0x004fc4000ff1e0ff */
[----:B------:R-:W-:Y:S02]  /*0190*/  SEL R7, R6, 0x3, !P1 ;  /* 0x0000000306077807 */ /* 0x000fe40004800000 */
[----:B------:R-:W-:Y:S02]  /*01a0*/  LEA.HI.X.SX32 R3, R0, UR7, 0x1, P0 ;  /* 0x0000000700037c11 */ /* 0x000fe400080f0eff */
[----:B------:R-:W-:Y:S02]  /*01b0*/  ISETP.NE.AND P0, PT, R5, RZ, PT ;  /* 0x000000ff0500720c */ /* 0x000fe40003f05270 */
[----:B------:R-:W-:-:S05]  /*01c0*/  SHF.L.U32 R7, R7, R4, RZ ;  /* 0x0000000407077219 */ /* 0x000fca00000006ff */
[----:B------:R0:W-:Y:S06]  /*01d0*/  REDG.E.OR.STRONG.GPU desc[UR4][R2.64], R7 ;  /* 0x000000070200798e */ /* 0x0001ec000f12e104 */
[----:B------:R-:W-:Y:S05]  /*01e0*/  @P0 EXIT ;  /* 0x000000000000094d */ /* 0x000fea0003800000 */
[----:B0-----:R-:W0:Y:S01]  /*01f0*/  LDC.64 R2, c[0x0][0x390] ;  /* 0x0000e400ff027b82 */ /* 0x001e220000000a00 */
[----:B------:R-:W-:-:S05]  /*0200*/  IMAD.MOV.U32 R5, RZ, RZ, 0x3f800000 ;  /* 0x3f800000ff057424 */ /* 0x000fca00078e00ff */
[----:B0-----:R-:W-:Y:S01]  /*0210*/  STG.E desc[UR4][R2.64], R5 ;  /* 0x0000000502007986 */ /* 0x001fe2000c101904 */
[----:B------:R-:W-:Y:S05]  /*0220*/  EXIT ;  /* 0x000000000000794d */ /* 0x000fea0003800000 */
.L_x_27:
        /* <DEDUP_REMOVED lines=13> */
.L_x_63:


//--------------------- .text.bitnet_quantize_i2s --------------------------
	.section	.text.bitnet_quantize_i2s,"ax",@progbits
	.align	128
        .global         bitnet_quantize_i2s
        .type           bitnet_quantize_i2s,@function
        .size           bitnet_quantize_i2s,(.L_x_59 - bitnet_quantize_i2s)
        .other          bitnet_quantize_i2s,@"STO_CUDA_ENTRY STV_DEFAULT"
bitnet_quantize_i2s:
.text.bitnet_quantize_i2s:
[----:B------:R-:W-:Y:S01]  /*0000*/  LDC R1, c[0x0][0x37c] ;  /* 0x0000df00ff017b82 */ /* 0x000fe20000000800 */
[----:B------:R-:W0:Y:S07]  /*0010*/  S2R R10, SR_TID.X ;  /* 0x00000000000a7919 */ /* 0x000e2e0000002100 */
[----:B------:R-:W1:Y:S01]  /*0020*/  S2UR UR6, SR_CgaCtaId ;  /* 0x00000000000679c3 */ /* 0x000e620000008800 */
[----:B------:R-:W2:Y:S01]  /*0030*/  LDCU UR8, c[0x0][0x398] ;  /* 0x00007300ff0877ac */ /* 0x000ea20008000800 */
[----:B------:R-:W-:Y:S01]  /*0040*/  IMAD.MOV.U32 R19, RZ, RZ, RZ ;  /* 0x000000ffff137224 */ /* 0x000fe200078e00ff */
[----:B------:R-:W3:Y:S05]  /*0050*/  LDCU UR11, c[0x0][0x360] ;  /* 0x00006c00ff0b77ac */ /* 0x000eea0008000800 */
[----:B------:R-:W4:Y:S01]  /*0060*/  S2UR UR10, SR_CTAID.X ;  /* 0x00000000000a79c3 */ /* 0x000f220000002500 */
[----:B------:R-:W-:Y:S01]  /*0070*/  UMOV UR5, 0x400 ;  /* 0x0000040000057882 */ /* 0x000fe20000000000 */
[----:B------:R-:W0:Y:S01]  /*0080*/  LDCU.64 UR12, c[0x0][0x358] ;  /* 0x00006b00ff0c77ac */ /* 0x000e220008000a00 */
[----:B--2---:R-:W-:-:S02]  /*0090*/  UIADD3 UR7, UPT, UPT, UR8, 0x1f, URZ ;  /* 0x0000001f08077890 */ /* 0x004fc4000fffe0ff */
[----:B------:R-:W-:Y:S02]  /*00a0*/  UIADD3 UR8, UPT, UPT, UR8, 0x3, URZ ;  /* 0x0000000308087890 */ /* 0x000fe4000fffe0ff */
[----:B---3--:R-:W-:Y:S02]  /*00b0*/  UIADD3 UR4, UPT, UPT, UR11, 0x1f, URZ ;  /* 0x0000001f0b047890 */ /* 0x008fe4000fffe0ff */
[----:B-1----:R-:W-:Y:S02]  /*00c0*/  ULEA UR6, UR6, UR5, 0x18 ;  /* 0x0000000506067291 */ /* 0x002fe4000f8ec0ff */
[----:B------:R-:W-:Y:S02]  /*00d0*/  USHF.R.S32.HI UR5, URZ, 0x1f, UR7 ;  /* 0x0000001fff057899 */ /* 0x000fe40008011407 */
[----:B------:R-:W-:Y:S02]  /*00e0*/  USHF.R.S32.HI UR9, URZ, 0x1f, UR8 ;  /* 0x0000001fff097899 */ /* 0x000fe40008011408 */
[----:B------:R-:W-:Y:S01]  /*00f0*/  USHF.R.U32.HI UR4, URZ, 0x5, UR4 ;  /* 0x00000005ff047899 */ /* 0x000fe20008011604 */
[----:B0-----:R-:W-:Y:S01]  /*0100*/  LEA R8, R10, UR6, 0x2 ;  /* 0x000000060a087c11 */ /* 0x001fe2000f8e10ff */
[----:B------:R-:W-:-:S02]  /*0110*/  ULEA.HI UR7, UR5, UR7, URZ, 0x5 ;  /* 0x0000000705077291 */ /* 0x000fc4000f8f28ff */
[----:B------:R-:W-:Y:S02]  /*0120*/  ULEA.HI UR9, UR9, UR8, URZ, 0x2 ;  /* 0x0000000809097291 */ /* 0x000fe4000f8f10ff */
[----:B----4-:R-:W-:Y:S02]  /*0130*/  UIMAD UR5, UR4, UR10, URZ ;  /* 0x0000000a040572a4 */ /* 0x010fe4000f8e02ff */
[----:B------:R-:W-:Y:S02]  /*0140*/  USHF.R.S32.HI UR7, URZ, 0x5, UR7 ;  /* 0x00000005ff077899 */ /* 0x000fe40008011407 */
[----:B------:R-:W-:-:S12]  /*0150*/  USHF.R.S32.HI UR9, URZ, 0x2, UR9 ;  /* 0x00000002ff097899 */ /* 0x000fd80008011409 */
.L_x_42:
[----:B0-----:R-:W0:Y:S01]  /*0160*/  LDCU UR6, c[0x0][0x398] ;  /* 0x00007300ff0677ac */ /* 0x001e220008000800 */
[----:B------:R-:W-:-:S04]  /*0170*/  VIADD R7, R19, UR5 ;  /* 0x0000000513077c36 */ /* 0x000fc80008000000 */
[----:B------:R-:W-:-:S05]  /*0180*/  IMAD.SHL.U32 R7, R7, 0x20, RZ ;  /* 0x0000002007077824 */ /* 0x000fca00078e00ff */
[----:B0-----:R-:W-:-:S13]  /*0190*/  ISETP.GE.AND P0, PT, R7, UR6, PT ;  /* 0x0000000607007c0c */ /* 0x001fda000bf06270 */
[----:B-1----:R-:W-:Y:S05]  /*01a0*/  @P0 EXIT ;  /* 0x000000000000094d */ /* 0x002fea0003800000 */
[C---:B------:R-:W-:Y:S01]  /*01b0*/  VIADD R6, R7.reuse, 0x20 ;  /* 0x0000002007067836 */ /* 0x040fe20000000000 */
[----:B------:R-:W-:Y:S01]  /*01c0*/  BSSY.RECONVERGENT B0, `(.L_x_28) ;  /* 0x000000a000007945 */ /* 0x000fe20003800200 */
[----:B------:R-:W-:Y:S02]  /*01d0*/  IMAD.IADD R4, R7, 0x1, R10 ;  /* 0x0000000107047824 */ /* 0x000fe400078e020a */
[----:B------:R-:W-:Y:S01]  /*01e0*/  IMAD.MOV.U32 R9, RZ, RZ, RZ ;  /* 0x000000ffff097224 */ /* 0x000fe200078e00ff */
[----:B------:R-:W-:-:S04]  /*01f0*/  VIMNMX R5, PT, PT, R6, UR6, PT ;  /* 0x0000000606057c48 */ /* 0x000fc8000bfe0100 */
[----:B------:R-:W-:-:S13]  /*0200*/  ISETP.GE.AND P0, PT, R4, R5, PT ;  /* 0x000000050400720c */ /* 0x000fda0003f06270 */
[----:B------:R-:W-:Y:S05]  /*0210*/  @P0 BRA `(.L_x_29) ;  /* 0x0000000000100947 */ /* 0x000fea0003800000 */
[----:B------:R-:W0:Y:S02]  /*0220*/  LDC.64 R2, c[0x0][0x380] ;  /* 0x0000e000ff027b82 */ /* 0x000e240000000a00 */
[----:B0-----:R-:W-:-:S06]  /*0230*/  IMAD.WIDE R2, R4, 0x4, R2 ;  /* 0x0000000404027825 */ /* 0x001fcc00078e0202 */
[----:B------:R-:W2:Y:S02]  /*0240*/  LDG.E.CONSTANT R2, desc[UR12][R2.64] ;  /* 0x0000000c02027981 */ /* 0x000ea4000c1e9900 */
[----:B--2---:R-:W-:-:S07]  /*0250*/  FADD R9, |R2|, -RZ ;  /* 0x800000ff02097221 */ /* 0x004fce0000000200 */
.L_x_29:
[----:B------:R-:W-:Y:S05]  /*0260*/  BSYNC.RECONVERGENT B0 ;  /* 0x0000000000007941 */ /* 0x000fea0003800200 */
.L_x_28:
[----:B------:R0:W-:Y:S01]  /*0270*/  STS [R8], R9 ;  /* 0x0000000908007388 */ /* 0x0001e20000000800 */
[----:B------:R-:W-:Y:S01]  /*0280*/  UISETP.GE.U32.AND UP0, UPT, UR11, 0x2, UPT ;  /* 0x000000020b00788c */ /* 0x000fe2000bf06070 */
[----:B------:R-:W-:Y:S08]  /*0290*/  BAR.SYNC.DEFER_BLOCKING 0x0 ;  /* 0x0000000000007b1d */ /* 0x000ff00000010000 */
[----:B0-----:R-:W-:Y:S05]  /*02a0*/  BRA.U !UP0, `(.L_x_30) ;  /* 0x0000000108387547 */ /* 0x001fea000b800000 */
[----:B------:R-:W-:-:S07]  /*02b0*/  IMAD.U32 R0, RZ, RZ, UR11 ;  /* 0x0000000bff007e24 */ /* 0x000fce000f8e00ff */
.L_x_31:
[----:B------:R-:W-:-:S05]  /*02c0*/  SHF.R.U32.HI R11, RZ, 0x1, R0 ;  /* 0x00000001ff0b7819 */ /* 0x000fca0000011600 */
[----:B------:R-:W-:-:S05]  /*02d0*/  IMAD.IADD R2, R11, 0x1, R10 ;  /* 0x000000010b027824 */ /* 0x000fca00078e020a */
[----:B------:R-:W-:-:S04]  /*02e0*/  ISETP.GE.U32.AND P0, PT, R2, UR11, PT ;  /* 0x0000000b02007c0c */ /* 0x000fc8000bf06070 */
[----:B------:R-:W-:-:S13]  /*02f0*/  ISETP.GE.U32.OR P0, PT, R10, R11, P0 ;  /* 0x0000000b0a00720c */ /* 0x000fda0000706470 */
[----:B------:R-:W-:Y:S01]  /*0300*/  @!P0 IMAD R3, R11, 0x4, R8 ;  /* 0x000000040b038824 */ /* 0x000fe200078e0208 */
[----:B------:R-:W-:Y:S05]  /*0310*/  @!P0 LDS R2, [R8] ;  /* 0x0000000008028984 */ /* 0x000fea0000000800 */
[----:B------:R-:W0:Y:S02]  /*0320*/  @!P0 LDS R3, [R3] ;  /* 0x0000000003038984 */ /* 0x000e240000000800 */
[----:B0-----:R-:W-:-:S05]  /*0330*/  @!P0 FMNMX R9, R2, R3, !PT ;  /* 0x0000000302098209 */ /* 0x001fca0007800000 */
[----:B------:R0:W-:Y:S01]  /*0340*/  @!P0 STS [R8], R9 ;  /* 0x0000000908008388 */ /* 0x0001e20000000800 */
[----:B------:R-:W-:Y:S01]  /*0350*/  BAR.SYNC.DEFER_BLOCKING 0x0 ;  /* 0x0000000000007b1d */ /* 0x000fe20000010000 */
[----:B------:R-:W-:Y:S01]  /*0360*/  ISETP.GT.U32.AND P0, PT, R0, 0x3, PT ;  /* 0x000000030000780c */ /* 0x000fe20003f04070 */
[----:B------:R-:W-:-:S12]  /*0370*/  IMAD.MOV.U32 R0, RZ, RZ, R11 ;  /* 0x000000ffff007224 */ /* 0x000fd800078e000b */
[----:B0-----:R-:W-:Y:S05]  /*0380*/  @P0 BRA `(.L_x_31) ;  /* 0xfffffffc00cc0947 */ /* 0x001fea000383ffff */
.L_x_30:
[----:B------:R-:W0:Y:S01]  /*0390*/  S2UR UR8, SR_CgaCtaId ;  /* 0x00000000000879c3 */ /* 0x000e220000008800 */
[----:B------:R-:W-:Y:S01]  /*03a0*/  UMOV UR6, 0x400 ;  /* 0x0000040000067882 */ /* 0x000fe20000000000 */
[----:B------:R-:W-:Y:S01]  /*03b0*/  IMAD.MOV.U32 R3, RZ, RZ, 0x3f2aaaab ;  /* 0x3f2aaaabff037424 */ /* 0x000fe200078e00ff */
[----:B------:R-:W-:Y:S01]  /*03c0*/  SHF.R.S32.HI R11, RZ, 0x5, R7 ;  /* 0x00000005ff0b7819 */ /* 0x000fe20000011407 */
[----:B------:R-:W-:Y:S02]  /*03d0*/  IMAD.MOV.U32 R2, RZ, RZ, 0x3fc00000 ;  /* 0x3fc00000ff027424 */ /* 0x000fe400078e00ff */
[----:B------:R-:W-:Y:S02]  /*03e0*/  VIADD R19, R19, 0x1 ;  /* 0x0000000113137836 */ /* 0x000fe40000000000 */
[----:B------:R-:W-:-:S03]  /*03f0*/  FFMA R2, R3, -R2, 1 ;  /* 0x3f80000003027423 */ /* 0x000fc60000000802 */
[----:B------:R-:W-:Y:S01]  /*0400*/  ISETP.NE.AND P2, PT, R19, UR4, PT ;  /* 0x0000000413007c0c */ /* 0x000fe2000bf45270 */
[----:B------:R-:W-:Y:S01]  /*0410*/  FFMA R3, R2, R3, 0.6666666865348815918 ;  /* 0x3f2aaaab02037423 */ /* 0x000fe20000000003 */
[----:B0-----:R-:W-:-:S09]  /*0420*/  ULEA UR6, UR8, UR6, 0x18 ;  /* 0x0000000608067291 */ /* 0x001fd2000f8ec0ff */
[----:B------:R-:W0:Y:S02]  /*0430*/  LDS R0, [UR6] ;  /* 0x00000006ff007984 */ /* 0x000e240008000800 */
[----:B0-----:R-:W0:Y:S01]  /*0440*/  FCHK P0, R0, 1.5 ;  /* 0x3fc0000000007902 */ /* 0x001e220000000000 */
[C---:B------:R-:W-:Y:S01]  /*0450*/  FFMA R2, R0.reuse, R3, RZ ;  /* 0x0000000300027223 */ /* 0x040fe200000000ff */
[----:B------:R-:W-:-:S03]  /*0460*/  FSETP.GT.AND P3, PT, R0, 9.9999999392252902908e-09, PT ;  /* 0x322bcc770000780b */ /* 0x000fc60003f64000 */
[----:B------:R-:W-:-:S04]  /*0470*/  FFMA R9, R2, -1.5, R0 ;  /* 0xbfc0000002097823 */ /* 0x000fc80000000000 */
[----:B------:R-:W-:Y:S01]  /*0480*/  FFMA R9, R3, R9, R2 ;  /* 0x0000000903097223 */ /* 0x000fe20000000002 */
[----:B0-----:R-:W-:Y:S06]  /*0490*/  @!P0 BRA `(.L_x_32) ;  /* 0x0000000000108947 */ /* 0x001fec0003800000 */
[----:B------:R-:W-:Y:S01]  /*04a0*/  IMAD.MOV.U32 R3, RZ, RZ, 0x3fc00000 ;  /* 0x3fc00000ff037424 */ /* 0x000fe200078e00ff */
[----:B------:R-:W-:-:S07]  /*04b0*/  MOV R2, 0x4d0 ;  /* 0x000004d000027802 */ /* 0x000fce0000000f00 */
[----:B------:R-:W-:Y:S05]  /*04c0*/  CALL.REL.NOINC `($__internal_1_$__cuda_sm3x_div_rn_noftz_f32_slowpath) ;  /* 0x0000000400207944 */ /* 0x000fea0003c00000 */
[----:B------:R-:W-:-:S07]  /*04d0*/  IMAD.MOV.U32 R9, RZ, RZ, R0 ;  /* 0x000000ffff097224 */ /* 0x000fce00078e0000 */
.L_x_32:
[----:B------:R-:W-:Y:S01]  /*04e0*/  ISETP.GE.AND P0, PT, R11, UR7, PT ;  /* 0x000000070b007c0c */ /* 0x000fe2000bf06270 */
[----:B------:R-:W0:Y:S01]  /*04f0*/  LDCU UR8, c[0x0][0x398] ;  /* 0x00007300ff0877ac */ /* 0x000e220008000800 */
[----:B------:R-:W-:Y:S01]  /*0500*/  FSEL R9, R9, 1, P3 ;  /* 0x3f80000009097808 */ /* 0x000fe20001800000 */
[----:B------:R-:W-:Y:S01]  /*0510*/  BSSY.RECONVERGENT B0, `(.L_x_33) ;  /* 0x0000040000007945 */ /* 0x000fe20003800200 */
[----:B------:R-:W-:-:S13]  /*0520*/  ISETP.NE.OR P0, PT, R10, RZ, P0 ;  /* 0x000000ff0a00720c */ /* 0x000fda0000705670 */
[----:B------:R-:W1:Y:S02]  /*0530*/  @!P0 LDC.64 R2, c[0x0][0x390] ;  /* 0x0000e400ff028b82 */ /* 0x000e640000000a00 */
[----:B-1----:R-:W-:-:S05]  /*0540*/  @!P0 IMAD.WIDE R2, R11, 0x4, R2 ;  /* 0x000000040b028825 */ /* 0x002fca00078e0202 */
[----:B------:R1:W-:Y:S01]  /*0550*/  @!P0 STG.E desc[UR12][R2.64], R9 ;  /* 0x0000000902008986 */ /* 0x0003e2000c10190c */
[----:B------:R-:W-:Y:S01]  /*0560*/  BAR.SYNC.DEFER_BLOCKING 0x0 ;  /* 0x0000000000007b1d */ /* 0x000fe20000010000 */
[----:B------:R-:W-:-:S13]  /*0570*/  ISETP.GE.AND P0, PT, R4, R5, PT ;  /* 0x000000050400720c */ /* 0x000fda0003f06270 */
[----:B01----:R-:W-:Y:S05]  /*0580*/  @P0 BRA `(.L_x_34) ;  /* 0x0000000000e00947 */ /* 0x003fea0003800000 */
[----:B------:R-:W-:Y:S02]  /*0590*/  SHF.R.S32.HI R3, RZ, 0x1f, R4 ;  /* 0x0000001fff037819 */ /* 0x000fe40000011404 */
[----:B------:R-:W-:Y:S02]  /*05a0*/  LOP3.LUT P0, RZ, R10, 0x3, RZ, 0xc0, !PT ;  /* 0x000000030aff7812 */ /* 0x000fe4000780c0ff */
[----:B------:R-:W-:-:S04]  /*05b0*/  LEA.HI R3, R3, R4, RZ, 0x2 ;  /* 0x0000000403037211 */ /* 0x000fc800078f10ff */
[----:B------:R-:W-:-:S04]  /*05c0*/  SHF.R.S32.HI R14, RZ, 0x2, R3 ;  /* 0x00000002ff0e7819 */ /* 0x000fc80000011403 */
[----:B------:R-:W-:-:S13]  /*05d0*/  ISETP.GE.OR P0, PT, R14, UR9, P0 ;  /* 0x000000090e007c0c */ /* 0x000fda0008706670 */
[----:B------:R-:W-:Y:S05]  /*05e0*/  @P0 BRA `(.L_x_34) ;  /* 0x0000000000c80947 */ /* 0x000fea0003800000 */
[----:B------:R-:W0:Y:S01]  /*05f0*/  LDCU UR6, c[0x0][0x398] ;  /* 0x00007300ff0677ac */ /* 0x000e220008000800 */
[----:B------:R-:W-:Y:S01]  /*0600*/  IMAD.SHL.U32 R13, R14, 0x4, RZ ;  /* 0x000000040e0d7824 */ /* 0x000fe200078e00ff */
[----:B------:R-:W-:Y:S01]  /*0610*/  BSSY.RECONVERGENT B1, `(.L_x_35) ;  /* 0x000002b000017945 */ /* 0x000fe20003800200 */
[----:B------:R-:W-:-:S03]  /*0620*/  PRMT R12, RZ, 0x7610, R12 ;  /* 0x00007610ff0c7816 */ /* 0x000fc6000000000c */
[----:B0-----:R-:W-:-:S13]  /*0630*/  ISETP.GE.AND P0, PT, R13, UR6, PT ;  /* 0x000000060d007c0c */ /* 0x001fda000bf06270 */
[----:B------:R-:W-:Y:S05]  /*0640*/  @P0 BRA `(.L_x_36) ;  /* 0x00000000009c0947 */ /* 0x000fea0003800000 */
[----:B------:R-:W0:Y:S01]  /*0650*/  LDC.64 R4, c[0x0][0x380] ;  /* 0x0000e000ff047b82 */ /* 0x000e220000000a00 */
[----:B------:R-:W-:Y:S01]  /*0660*/  PRMT R12, RZ, 0x7610, R12 ;  /* 0x00007610ff0c7816 */ /* 0x000fe2000000000c */
[----:B------:R-:W-:Y:S02]  /*0670*/  IMAD.MOV.U32 R21, RZ, RZ, 0x1 ;  /* 0x00000001ff157424 */ /* 0x000fe400078e00ff */
[----:B------:R-:W-:-:S07]  /*0680*/  IMAD.MOV.U32 R11, RZ, RZ, RZ ;  /* 0x000000ffff0b7224 */ /* 0x000fce00078e00ff */
.L_x_41:
[----:B------:R-:W-:Y:S01]  /*0690*/  ISETP.GE.AND P0, PT, R13, R7, PT ;  /* 0x000000070d00720c */ /* 0x000fe20003f06270 */
[----:B------:R-:W-:Y:S03]  /*06a0*/  BSSY.RECONVERGENT B2, `(.L_x_37) ;  /* 0x000001a000027945 */ /* 0x000fe60003800200 */
[----:B------:R-:W-:-:S13]  /*06b0*/  ISETP.LE.OR P0, PT, R6, R13, !P0 ;  /* 0x0000000d0600720c */ /* 0x000fda0004703670 */
[----:B------:R-:W-:Y:S05]  /*06c0*/  @P0 BRA `(.L_x_38) ;  /* 0x00000000005c0947 */ /* 0x000fea0003800000 */
[----:B0-----:R-:W-:-:S05]  /*06d0*/  IMAD.WIDE R2, R13, 0x4, R4 ;  /* 0x000000040d027825 */ /* 0x001fca00078e0204 */
[----:B------:R-:W2:Y:S01]  /*06e0*/  LDG.E.CONSTANT R0, desc[UR12][R2.64] ;  /* 0x0000000c02007981 */ /* 0x000ea2000c1e9900 */
[----:B------:R-:W0:Y:S01]  /*06f0*/  MUFU.RCP R16, R9 ;  /* 0x0000000900107308 */ /* 0x000e220000001000 */
[----:B------:R-:W-:Y:S01]  /*0700*/  BSSY.RECONVERGENT B3, `(.L_x_39) ;  /* 0x000000c000037945 */ /* 0x000fe20003800200 */
[----:B0-----:R-:W-:-:S04]  /*0710*/  FFMA R15, -R9, R16, 1 ;  /* 0x3f800000090f7423 */ /* 0x001fc80000000110 */
[----:B------:R-:W-:Y:S02]  /*0720*/  FFMA R15, R16, R15, R16 ;  /* 0x0000000f100f7223 */ /* 0x000fe40000000010 */
[----:B--2---:R-:W0:Y:S02]  /*0730*/  FCHK P0, R0, R9 ;  /* 0x0000000900007302 */ /* 0x004e240000000000 */
[----:B------:R-:W-:-:S04]  /*0740*/  FFMA R16, R0, R15, RZ ;  /* 0x0000000f00107223 */ /* 0x000fc800000000ff */
[----:B------:R-:W-:-:S04]  /*0750*/  FFMA R17, -R9, R16, R0 ;  /* 0x0000001009117223 */ /* 0x000fc80000000100 */
[----:B------:R-:W-:Y:S01]  /*0760*/  FFMA R15, R15, R17, R16 ;  /* 0x000000110f0f7223 */ /* 0x000fe20000000010 */
[----:B0-----:R-:W-:Y:S06]  /*0770*/  @!P0 BRA `(.L_x_40) ;  /* 0x0000000000108947 */ /* 0x001fec0003800000 */
[----:B------:R-:W-:Y:S01]  /*0780*/  IMAD.MOV.U32 R3, RZ, RZ, R9 ;  /* 0x000000ffff037224 */ /* 0x000fe200078e0009 */
[----:B------:R-:W-:-:S07]  /*0790*/  MOV R2, 0x7b0 ;  /* 0x000007b000027802 */ /* 0x000fce0000000f00 */
[----:B------:R-:W-:Y:S05]  /*07a0*/  CALL.REL.NOINC `($__internal_1_$__cuda_sm3x_div_rn_noftz_f32_slowpath) ;  /* 0x0000000000687944 */ /* 0x000fea0003c00000 */
[----:B------:R-:W-:-:S07]  /*07b0*/  IMAD.MOV.U32 R15, RZ, RZ, R0 ;  /* 0x000000ffff0f7224 */ /* 0x000fce00078e0000 */
.L_x_40:
[----:B------:R-:W-:Y:S05]  /*07c0*/  BSYNC.RECONVERGENT B3 ;  /* 0x0000000000037941 */ /* 0x000fea0003800200 */
.L_x_39:
[C---:B------:R-:W-:Y:S02]  /*07d0*/  FSETP.GEU.AND P1, PT, R15.reuse, -0.5, PT ;  /* 0xbf0000000f00780b */ /* 0x040fe40003f2e000 */
[----:B------:R-:W-:Y:S02]  /*07e0*/  FSETP.GT.AND P0, PT, R15, 0.5, PT ;  /* 0x3f0000000f00780b */ /* 0x000fe40003f04000 */
[----:B------:R-:W-:-:S04]  /*07f0*/  SEL R0, RZ, 0x3, P1 ;  /* 0x00000003ff007807 */ /* 0x000fc80000800000 */
[----:B------:R-:W-:-:S04]  /*0800*/  SEL R0, R0, 0x1, !P0 ;  /* 0x0000000100007807 */ /* 0x000fc80004000000 */
[----:B------:R-:W-:-:S04]  /*0810*/  SHF.L.U32 R3, R0, R11, RZ ;  /* 0x0000000b00037219 */ /* 0x000fc800000006ff */
[----:B------:R-:W-:-:S04]  /*0820*/  LOP3.LUT R3, R12, R3, RZ, 0xfc, !PT ;  /* 0x000000030c037212 */ /* 0x000fc800078efcff */
[----:B------:R-:W-:-:S07]  /*0830*/  PRMT R12, R3, 0x7610, R12 ;  /* 0x00007610030c7816 */ /* 0x000fce000000000c */
.L_x_38:
[----:B------:R-:W-:Y:S05]  /*0840*/  BSYNC.RECONVERGENT B2 ;  /* 0x0000000000027941 */ /* 0x000fea0003800200 */
.L_x_37:
[----:B------:R-:W-:Y:S02]  /*0850*/  VIADD R0, R21, 0xffffffff ;  /* 0xffffffff15007836 */ /* 0x000fe40000000000 */
[----:B------:R-:W-:Y:S02]  /*0860*/  VIADD R13, R13, 0x1 ;  /* 0x000000010d0d7836 */ /* 0x000fe40000000000 */
[----:B------:R-:W-:Y:S01]  /*0870*/  VIADD R11, R11, 0x2 ;  /* 0x000000020b0b7836 */ /* 0x000fe20000000000 */
[----:B------:R-:W-:Y:S01]  /*0880*/  ISETP.GE.U32.AND P0, PT, R0, 0x3, PT ;  /* 0x000000030000780c */ /* 0x000fe20003f06070 */
[----:B------:R-:W-:Y:S01]  /*0890*/  VIADD R21, R21, 0x1 ;  /* 0x0000000115157836 */ /* 0x000fe20000000000 */
[----:B------:R-:W-:-:S13]  /*08a0*/  ISETP.LT.AND P1, PT, R13, UR8, PT ;  /* 0x000000080d007c0c */ /* 0x000fda000bf21270 */
[----:B------:R-:W-:Y:S05]  /*08b0*/  @!P0 BRA P1, `(.L_x_41) ;  /* 0xfffffffc00748947 */ /* 0x000fea000083ffff */
.L_x_36:
[----:B------:R-:W-:Y:S05]  /*08c0*/  BSYNC.RECONVERGENT B1 ;  /* 0x0000000000017941 */ /* 0x000fea0003800200 */
.L_x_35:
[----:B------:R-:W1:Y:S02]  /*08d0*/  LDCU.64 UR14, c[0x0][0x388] ;  /* 0x00007100ff0e77ac */ /* 0x000e640008000a00 */
[----:B-1----:R-:W-:-:S04]  /*08e0*/  IADD3 R2, P0, PT, R14, UR14, RZ ;  /* 0x0000000e0e027c10 */ /* 0x002fc8000ff1e0ff */
[----:B------:R-:W-:-:S05]  /*08f0*/  LEA.HI.X.SX32 R3, R14, UR15, 0x1, P0 ;  /* 0x0000000f0e037c11 */ /* 0x000fca00080f0eff */
[----:B------:R1:W-:Y:S04]  /*0900*/  STG.E.U8 desc[UR12][R2.64], R12 ;  /* 0x0000000c02007986 */ /* 0x0003e8000c10110c */
.L_x_34:
[----:B------:R-:W-:Y:S05]  /*0910*/  BSYNC.RECONVERGENT B0 ;  /* 0x0000000000007941 */ /* 0x000fea0003800200 */
.L_x_33:
[----:B------:R-:W-:Y:S06]  /*0920*/  BAR.SYNC.DEFER_BLOCKING 0x0 ;  /* 0x0000000000007b1d */ /* 0x000fec0000010000 */
[----:B------:R-:W-:Y:S05]  /*0930*/  @P2 BRA `(.L_x_42) ;  /* 0xfffffff800082947 */ /* 0x000fea000383ffff */
[----:B------:R-:W-:Y:S05]  /*0940*/  EXIT ;  /* 0x000000000000794d */ /* 0x000fea0003800000 */
        .weak           $__internal_1_$__cuda_sm3x_div_rn_noftz_f32_slowpath
        .type           $__internal_1_$__cuda_sm3x_div_rn_noftz_f32_slowpath,@function
        .size           $__internal_1_$__cuda_sm3x_div_rn_noftz_f32_slowpath,(.L_x_59 - $__internal_1_$__cuda_sm3x_div_rn_noftz_f32_slowpath)
$__internal_1_$__cuda_sm3x_div_rn_noftz_f32_slowpath:
[----:B------:R-:W-:Y:S01]  /*0950*/  SHF.R.U32.HI R15, RZ, 0x17, R3 ;  /* 0x00000017ff0f7819 */ /* 0x000fe20000011603 */
[----:B------:R-:W-:Y:S01]  /*0960*/  BSSY.RECONVERGENT B4, `(.L_x_43) ;  /* 0x0000062000047945 */ /* 0x000fe20003800200 */
[----:B------:R-:W-:Y:S02]  /*0970*/  SHF.R.U32.HI R18, RZ, 0x17, R0 ;  /* 0x00000017ff127819 */ /* 0x000fe40000011600 */
[----:B------:R-:W-:Y:S02]  /*0980*/  LOP3.LUT R15, R15, 0xff, RZ, 0xc0, !PT ;  /* 0x000000ff0f0f7812 */ /* 0x000fe400078ec0ff */
[----:B------:R-:W-:-:S03]  /*0990*/  LOP3.LUT R18, R18, 0xff, RZ, 0xc0, !PT ;  /* 0x000000ff12127812 */ /* 0x000fc600078ec0ff */
[----:B------:R-:W-:Y:S02]  /*09a0*/  VIADD R20, R15, 0xffffffff ;  /* 0xffffffff0f147836 */ /* 0x000fe40000000000 */
[----:B------:R-:W-:-:S03]  /*09b0*/  VIADD R17, R18, 0xffffffff ;  /* 0xffffffff12117836 */ /* 0x000fc60000000000 */
[----:B------:R-:W-:-:S04]  /*09c0*/  ISETP.GT.U32.AND P0, PT, R20, 0xfd, PT ;  /* 0x000000fd1400780c */ /* 0x000fc80003f04070 */
[----:B------:R-:W-:-:S13]  /*09d0*/  ISETP.GT.U32.OR P0, PT, R17, 0xfd, P0 ;  /* 0x000000fd1100780c */ /* 0x000fda0000704470 */
[----:B------:R-:W-:Y:S01]  /*09e0*/  @!P0 IMAD.MOV.U32 R16, RZ, RZ, RZ ;  /* 0x000000ffff108224 */ /* 0x000fe200078e00ff */
[----:B------:R-:W-:Y:S06]  /*09f0*/  @!P0 BRA `(.L_x_44) ;  /* 0x00000000005c8947 */ /* 0x000fec0003800000 */
[----:B------:R-:W-:Y:S02]  /*0a00*/  FSETP.GTU.FTZ.AND P0, PT, |R0|, +INF , PT ;  /* 0x7f8000000000780b */ /* 0x000fe40003f1c200 */
[----:B------:R-:W-:-:S04]  /*0a10*/  FSETP.GTU.FTZ.AND P1, PT, |R3|, +INF , PT ;  /* 0x7f8000000300780b */ /* 0x000fc80003f3c200 */
[----:B------:R-:W-:-:S13]  /*0a20*/  PLOP3.LUT P0, PT, P0, P1, PT, 0xf8, 0x8f ;  /* 0x00000000008f781c */ /* 0x000fda0000703f70 */
[----:B------:R-:W-:Y:S05]  /*0a30*/  @P0 BRA `(.L_x_45) ;  /* 0x00000004004c0947 */ /* 0x000fea0003800000 */
[----:B------:R-:W-:-:S13]  /*0a40*/  LOP3.LUT P0, RZ, R3, 0x7fffffff, R0, 0xc8, !PT ;  /* 0x7fffffff03ff7812 */ /* 0x000fda000780c800 */
[----:B------:R-:W-:Y:S05]  /*0a50*/  @!P0 BRA `(.L_x_46) ;  /* 0x00000004003c8947 */ /* 0x000fea0003800000 */
[C---:B------:R-:W-:Y:S02]  /*0a60*/  FSETP.NEU.FTZ.AND P4, PT, |R0|.reuse, +INF , PT ;  /* 0x7f8000000000780b */ /* 0x040fe40003f9d200 */
[----:B------:R-:W-:Y:S02]  /*0a70*/  FSETP.NEU.FTZ.AND P1, PT, |R3|, +INF , PT ;  /* 0x7f8000000300780b */ /* 0x000fe40003f3d200 */
[----:B------:R-:W-:-:S11]  /*0a80*/  FSETP.NEU.FTZ.AND P0, PT, |R0|, +INF , PT ;  /* 0x7f8000000000780b */ /* 0x000fd60003f1d200 */
[----:B------:R-:W-:Y:S05]  /*0a90*/  @!P1 BRA !P4, `(.L_x_46) ;  /* 0x00000004002c9947 */ /* 0x000fea0006000000 */
[----:B------:R-:W-:-:S04]  /*0aa0*/  LOP3.LUT P4, RZ, R0, 0x7fffffff, RZ, 0xc0, !PT ;  /* 0x7fffffff00ff7812 */ /* 0x000fc8000788c0ff */
[----:B------:R-:W-:-:S13]  /*0ab0*/  PLOP3.LUT P1, PT, P1, P4, PT, 0x2f, 0xf2 ;  /* 0x0000000000f2781c */ /* 0x000fda0000f28577 */
[----:B------:R-:W-:Y:S05]  /*0ac0*/  @P1 BRA `(.L_x_47) ;  /* 0x0000000400181947 */ /* 0x000fea0003800000 */
[----:B------:R-:W-:-:S04]  /*0ad0*/  LOP3.LUT P1, RZ, R3, 0x7fffffff, RZ, 0xc0, !PT ;  /* 0x7fffffff03ff7812 */ /* 0x000fc8000782c0ff */
[----:B------:R-:W-:-:S13]  /*0ae0*/  PLOP3.LUT P0, PT, P0, P1, PT, 0x2f, 0xf2 ;  /* 0x0000000000f2781c */ /* 0x000fda0000702577 */
[----:B------:R-:W-:Y:S05]  /*0af0*/  @P0 BRA `(.L_x_48) ;  /* 0x0000000400000947 */ /* 0x000fea0003800000 */
[----:B------:R-:W-:Y:S02]  /*0b00*/  ISETP.GE.AND P0, PT, R17, RZ, PT ;  /* 0x000000ff1100720c */ /* 0x000fe40003f06270 */
[----:B------:R-:W-:-:S11]  /*0b10*/  ISETP.GE.AND P1, PT, R20, RZ, PT ;  /* 0x000000ff1400720c */ /* 0x000fd60003f26270 */
[----:B------:R-:W-:Y:S02]  /*0b20*/  @P0 IMAD.MOV.U32 R16, RZ, RZ, RZ ;  /* 0x000000ffff100224 */ /* 0x000fe400078e00ff */
[----:B------:R-:W-:Y:S01]  /*0b30*/  @!P0 FFMA R0, R0, 1.84467440737095516160e+19, RZ ;  /* 0x5f80000000008823 */ /* 0x000fe200000000ff */
[----:B------:R-:W-:Y:S02]  /*0b40*/  @!P0 IMAD.MOV.U32 R16, RZ, RZ, -0x40 ;  /* 0xffffffc0ff108424 */ /* 0x000fe400078e00ff */
[----:B------:R-:W-:Y:S02]  /*0b50*/  @!P1 FFMA R3, R3, 1.84467440737095516160e+19, RZ ;  /* 0x5f80000003039823 */ /* 0x000fe400000000ff */
[----:B------:R-:W-:-:S07]  /*0b60*/  @!P1 VIADD R16, R16, 0x40 ;  /* 0x0000004010109836 */ /* 0x000fce0000000000 */
.L_x_44:
[----:B------:R-:W-:Y:S01]  /*0b70*/  LEA R20, R15, 0xc0800000, 0x17 ;  /* 0xc08000000f147811 */ /* 0x000fe200078eb8ff */
[----:B------:R-:W-:Y:S01]  /*0b80*/  VIADD R18, R18, 0xffffff81 ;  /* 0xffffff8112127836 */ /* 0x000fe20000000000 */
[----:B------:R-:W-:Y:S03]  /*0b90*/  BSSY.RECONVERGENT B5, `(.L_x_49) ;  /* 0x0000035000057945 */ /* 0x000fe60003800200 */
[----:B------:R-:W-:Y:S02]  /*0ba0*/  IMAD.IADD R22, R3, 0x1, -R20 ;  /* 0x0000000103167824 */ /* 0x000fe400078e0a14 */
[----:B------:R-:W-:Y:S02]  /*0bb0*/  IMAD R0, R18, -0x800000, R0 ;  /* 0xff80000012007824 */ /* 0x000fe400078e0200 */
[----:B------:R-:W0:Y:S01]  /*0bc0*/  MUFU.RCP R20, R22 ;  /* 0x0000001600147308 */ /* 0x000e220000001000 */
[----:B------:R-:W-:-:S04]  /*0bd0*/  FADD.FTZ R3, -R22, -RZ ;  /* 0x800000ff16037221 */ /* 0x000fc80000010100 */
[----:B0-----:R-:W-:-:S04]  /*0be0*/  FFMA R17, R20, R3, 1 ;  /* 0x3f80000014117423 */ /* 0x001fc80000000003 */
[----:B------:R-:W-:-:S04]  /*0bf0*/  FFMA R17, R20, R17, R20 ;  /* 0x0000001114117223 */ /* 0x000fc80000000014 */
[----:B------:R-:W-:-:S04]  /*0c00*/  FFMA R20, R0, R17, RZ ;  /* 0x0000001100147223 */ /* 0x000fc800000000ff */
[----:B------:R-:W-:-:S04]  /*0c10*/  FFMA R23, R3, R20, R0 ;  /* 0x0000001403177223 */ /* 0x000fc80000000000 */
[----:B------:R-:W-:Y:S01]  /*0c20*/  FFMA R20, R17, R23, R20 ;  /* 0x0000001711147223 */ /* 0x000fe20000000014 */
[----:B------:R-:W-:-:S03]  /*0c30*/  IADD3 R23, PT, PT, R18, 0x7f, -R15 ;  /* 0x0000007f12177810 */ /* 0x000fc60007ffe80f */
[----:B------:R-:W-:Y:S02]  /*0c40*/  FFMA R3, R3, R20, R0 ;  /* 0x0000001403037223 */ /* 0x000fe40000000000 */
[----:B------:R-:W-:Y:S02]  /*0c50*/  IMAD.IADD R23, R23, 0x1, R16 ;  /* 0x0000000117177824 */ /* 0x000fe400078e0210 */
        /* <DEDUP_REMOVED lines=14> */
[-CC-:B------:R-:W-:Y:S01]  /*0d40*/  FFMA.RZ R16, R17, R3.reuse, R20.reuse ;  /* 0x0000000311107223 */ /* 0x180fe2000000c014 */
[C---:B------:R-:W-:Y:S02]  /*0d50*/  ISETP.NE.AND P4, PT, R15.reuse, RZ, PT ;  /* 0x000000ff0f00720c */ /* 0x040fe40003f85270 */
[----:B------:R-:W-:Y:S02]  /*0d60*/  ISETP.NE.AND P1, PT, R15, RZ, PT ;  /* 0x000000ff0f00720c */ /* 0x000fe40003f25270 */
[----:B------:R-:W-:Y:S01]  /*0d70*/  LOP3.LUT R18, R16, 0x7fffff, RZ, 0xc0, !PT ;  /* 0x007fffff10127812 */ /* 0x000fe200078ec0ff */
[CCC-:B------:R-:W-:Y:S01]  /*0d80*/  FFMA.RP R16, R17.reuse, R3.reuse, R20.reuse ;  /* 0x0000000311107223 */ /* 0x1c0fe20000008014 */
[----:B------:R-:W-:Y:S01]  /*0d90*/  FFMA.RM R3, R17, R3, R20 ;  /* 0x0000000311037223 */ /* 0x000fe20000004014 */
[----:B------:R-:W-:Y:S01]  /*0da0*/  VIADD R17, R15, 0x20 ;  /* 0x000000200f117836 */ /* 0x000fe20000000000 */
[----:B------:R-:W-:Y:S01]  /*0db0*/  LOP3.LUT R18, R18, 0x800000, RZ, 0xfc, !PT ;  /* 0x0080000012127812 */ /* 0x000fe200078efcff */
[----:B------:R-:W-:-:S02]  /*0dc0*/  IMAD.MOV R15, RZ, RZ, -R15 ;  /* 0x000000ffff0f7224 */ /* 0x000fc400078e0a0f */
        /* <DEDUP_REMOVED lines=13> */
.L_x_51:
[----:B------:R-:W-:-:S04]  /*0ea0*/  LOP3.LUT R0, R0, 0x80000000, RZ, 0xc0, !PT ;  /* 0x8000000000007812 */ /* 0x000fc800078ec0ff */
[----:B------:R-:W-:Y:S01]  /*0eb0*/  LOP3.LUT R0, R0, 0x7f800000, RZ, 0xfc, !PT ;  /* 0x7f80000000007812 */ /* 0x000fe200078efcff */
[----:B------:R-:W-:Y:S06]  /*0ec0*/  BRA `(.L_x_52) ;  /* 0x0000000000047947 */ /* 0x000fec0003800000 */
.L_x_50:
[----:B------:R-:W-:-:S07]  /*0ed0*/  IMAD R0, R23, 0x800000, R0 ;  /* 0x0080000017007824 */ /* 0x000fce00078e0200 */
.L_x_52:
[----:B------:R-:W-:Y:S05]  /*0ee0*/  BSYNC.RECONVERGENT B5 ;  /* 0x0000000000057941 */ /* 0x000fea0003800200 */
.L_x_49:
[----:B------:R-:W-:Y:S05]  /*0ef0*/  BRA `(.L_x_53) ;  /* 0x0000000000207947 */ /* 0x000fea0003800000 */
.L_x_48:
[----:B------:R-:W-:-:S04]  /*0f00*/  LOP3.LUT R0, R3, 0x80000000, R0, 0x48, !PT ;  /* 0x8000000003007812 */ /* 0x000fc800078e4800 */
[----:B------:R-:W-:Y:S01]  /*0f10*/  LOP3.LUT R0, R0, 0x7f800000, RZ, 0xfc, !PT ;  /* 0x7f80000000007812 */ /* 0x000fe200078efcff */
[----:B------:R-:W-:Y:S06]  /*0f20*/  BRA `(.L_x_53) ;  /* 0x0000000000147947 */ /* 0x000fec0003800000 */
.L_x_47:
[----:B------:R-:W-:Y:S01]  /*0f30*/  LOP3.LUT R0, R3, 0x80000000, R0, 0x48, !PT ;  /* 0x8000000003007812 */ /* 0x000fe200078e4800 */
[----:B------:R-:W-:Y:S06]  /*0f40*/  BRA `(.L_x_53) ;  /* 0x00000000000c7947 */ /* 0x000fec0003800000 */
.L_x_46:
[----:B------:R-:W0:Y:S01]  /*0f50*/  MUFU.RSQ R0, -QNAN ;  /* 0xffc0000000007908 */ /* 0x000e220000001400 */
[----:B------:R-:W-:Y:S05]  /*0f60*/  BRA `(.L_x_53) ;  /* 0x0000000000047947 */ /* 0x000fea0003800000 */
.L_x_45:
[----:B------:R-:W-:-:S07]  /*0f70*/  FADD.FTZ R0, R0, R3 ;  /* 0x0000000300007221 */ /* 0x000fce0000010000 */
.L_x_53:
[----:B------:R-:W-:Y:S05]  /*0f80*/  BSYNC.RECONVERGENT B4 ;  /* 0x0000000000047941 */ /* 0x000fea0003800200 */
.L_x_43:
[----:B------:R-:W-:-:S04]  /*0f90*/  IMAD.MOV.U32 R3, RZ, RZ, 0x0 ;  /* 0x00000000ff037424 */ /* 0x000fc800078e00ff */
[----:B0-----:R-:W-:Y:S05]  /*0fa0*/  RET.REL.NODEC R2 `(bitnet_quantize_i2s) ;  /* 0xfffffff002147950 */ /* 0x001fea0003c3ffff */
.L_x_54:
        /* <DEDUP_REMOVED lines=13> */
.L_x_59:


//--------------------- .text.bitnet_matmul_i2s   --------------------------
	.section	.text.bitnet_matmul_i2s,"ax",@progbits
	.align	128
        .global         bitnet_matmul_i2s
        .type           bitnet_matmul_i2s,@function
        .size           bitnet_matmul_i2s,(.L_x_65 - bitnet_matmul_i2s)
        .other          bitnet_matmul_i2s,@"STO_CUDA_ENTRY STV_DEFAULT"
bitnet_matmul_i2s:
.text.bitnet_matmul_i2s:
[----:B------:R-:W-:Y:S01]  /*0000*/  LDC R1, c[0x0][0x37c] ;  /* 0x0000df00ff017b82 */ /* 0x000fe20000000800 */
[----:B------:R-:W0:Y:S01]  /*0010*/  S2R R6, SR_TID.Y ;  /* 0x0000000000067919 */ /* 0x000e220000002200 */
[----:B------:R-:W1:Y:S01]  /*0020*/  LDCU UR10, c[0x0][0x3a0] ;  /* 0x00007400ff0a77ac */ /* 0x000e620008000800 */
[----:B------:R-:W-:Y:S01]  /*0030*/  IMAD.MOV.U32 R16, RZ, RZ, RZ ;  /* 0x000000ffff107224 */ /* 0x000fe200078e00ff */
[----:B------:R-:W0:Y:S01]  /*0040*/  S2R R3, SR_CTAID.Y ;  /* 0x0000000000037919 */ /* 0x000e220000002600 */
[----:B------:R-:W2:Y:S01]  /*0050*/  LDCU.64 UR8, c[0x0][0x358] ;  /* 0x00006b00ff0877ac */ /* 0x000ea20008000a00 */
[----:B------:R-:W3:Y:S01]  /*0060*/  S2R R9, SR_TID.X ;  /* 0x0000000000097919 */ /* 0x000ee20000002100 */
[----:B------:R-:W3:Y:S01]  /*0070*/  S2R R2, SR_CTAID.X ;  /* 0x0000000000027919 */ /* 0x000ee20000002500 */
[----:B-1----:R-:W-:Y:S01]  /*0080*/  UISETP.GE.AND UP0, UPT, UR10, 0x1, UPT ;  /* 0x000000010a00788c */ /* 0x002fe2000bf06270 */
[----:B0-----:R-:W-:Y:S02]  /*0090*/  IMAD R0, R3, 0x10, R6 ;  /* 0x0000001003007824 */ /* 0x001fe400078e0206 */
[----:B---3--:R-:W-:-:S06]  /*00a0*/  IMAD R7, R2, 0x10, R9 ;  /* 0x0000001002077824 */ /* 0x008fcc00078e0209 */
[----:B--2---:R-:W-:Y:S05]  /*00b0*/  BRA.U !UP0, `(.L_x_55) ;  /* 0x0000000508f47547 */ /* 0x004fea000b800000 */
[----:B------:R-:W0:Y:S01]  /*00c0*/  S2UR UR7, SR_CgaCtaId ;  /* 0x00000000000779c3 */ /* 0x000e220000008800 */
[----:B------:R-:W1:Y:S01]  /*00d0*/  LDCU UR11, c[0x0][0x39c] ;  /* 0x00007380ff0b77ac */ /* 0x000e620008000800 */
[----:B------:R-:W-:Y:S02]  /*00e0*/  IMAD.MOV.U32 R16, RZ, RZ, RZ ;  /* 0x000000ffff107224 */ /* 0x000fe400078e00ff */
[--C-:B------:R-:W-:Y:S01]  /*00f0*/  IMAD R15, R0, UR10, R9.reuse ;  /* 0x0000000a000f7c24 */ /* 0x100fe2000f8e0209 */
[----:B------:R-:W-:Y:S01]  /*0100*/  UMOV UR5, 0x400 ;  /* 0x0000040000057882 */ /* 0x000fe20000000000 */
[----:B------:R-:W-:Y:S02]  /*0110*/  UIADD3 UR4, UPT, UPT, UR10, 0xf, URZ ;  /* 0x0000000f0a047890 */ /* 0x000fe4000fffe0ff */
[----:B------:R-:W2:Y:S01]  /*0120*/  LDC R8, c[0x0][0x39c] ;  /* 0x0000e700ff087b82 */ /* 0x000ea20000000800 */
[----:B------:R-:W-:Y:S02]  /*0130*/  UIADD3 UR6, UPT, UPT, UR5, 0x100, URZ ;  /* 0x0000010005067890 */ /* 0x000fe4000fffe0ff */
[----:B------:R-:W-:Y:S01]  /*0140*/  USHF.R.U32.HI UR4, URZ, 0x4, UR4 ;  /* 0x00000004ff047899 */ /* 0x000fe20008011604 */
[----:B------:R-:W3:Y:S01]  /*0150*/  LDCU UR13, c[0x0][0x3a0] ;  /* 0x00007400ff0d77ac */ /* 0x000ee20008000800 */
[----:B------:R-:W4:Y:S01]  /*0160*/  LDCU UR12, c[0x0][0x398] ;  /* 0x00007300ff0c77ac */ /* 0x000f220008000800 */
[----:B-1----:R-:W-:Y:S01]  /*0170*/  IMAD R11, R6, UR11, R9 ;  /* 0x0000000b060b7c24 */ /* 0x002fe2000f8e0209 */
[----:B------:R-:W-:-:S02]  /*0180*/  UIADD3 UR4, UPT, UPT, -UR4, URZ, URZ ;  /* 0x000000ff04047290 */ /* 0x000fc4000fffe1ff */
[----:B0-----:R-:W-:Y:S02]  /*0190*/  ULEA UR5, UR7, UR5, 0x18 ;  /* 0x0000000507057291 */ /* 0x001fe4000f8ec0ff */
[----:B------:R-:W-:Y:S01]  /*01a0*/  LEA R11, R2, R11, 0x4 ;  /* 0x0000000b020b7211 */ /* 0x000fe200078e20ff */
[----:B------:R-:W-:-:S03]  /*01b0*/  ULEA UR6, UR7, UR6, 0x18 ;  /* 0x0000000607067291 */ /* 0x000fc6000f8ec0ff */
[----:B------:R-:W-:-:S03]  /*01c0*/  LEA R10, R6, UR5, 0x4 ;  /* 0x00000005060a7c11 */ /* 0x000fc6000f8e20ff */
[C---:B------:R-:W-:Y:S01]  /*01d0*/  VIADD R13, R9.reuse, UR6 ;  /* 0x00000006090d7c36 */ /* 0x040fe20008000000 */
[----:B------:R-:W-:-:S03]  /*01e0*/  IADD3 R12, PT, PT, R9, R10, RZ ;  /* 0x0000000a090c7210 */ /* 0x000fc60007ffe0ff */
[----:B---34-:R-:W-:-:S07]  /*01f0*/  IMAD R14, R6, 0x10, R13 ;  /* 0x00000010060e7824 */ /* 0x018fce00078e020d */
.L_x_56:
[----:B------:R-:W-:Y:S02]  /*0200*/  ISETP.GE.AND P0, PT, R9, UR13, PT ;  /* 0x0000000d09007c0c */ /* 0x000fe4000bf06270 */
[----:B--2---:R-:W-:Y:S02]  /*0210*/  ISETP.GE.AND P1, PT, R7, R8, PT ;  /* 0x000000080700720c */ /* 0x004fe40003f26270 */
[----:B------:R-:W-:Y:S02]  /*0220*/  ISETP.GE.OR P0, PT, R0, UR12, P0 ;  /* 0x0000000c00007c0c */ /* 0x000fe40008706670 */
[----:B------:R-:W-:Y:S02]  /*0230*/  ISETP.GE.OR P1, PT, R6, UR13, P1 ;  /* 0x0000000d06007c0c */ /* 0x000fe40008f26670 */
[----:B------:R-:W-:Y:S02]  /*0240*/  PRMT R17, RZ, 0x7610, R17 ;  /* 0x00007610ff117816 */ /* 0x000fe40000000011 */
[----:B------:R-:W-:-:S07]  /*0250*/  PRMT R21, RZ, 0x7610, R21 ;  /* 0x00007610ff157816 */ /* 0x000fce0000000015 */
[----:B------:R-:W0:Y:S08]  /*0260*/  @!P0 LDC.64 R2, c[0x0][0x380] ;  /* 0x0000e000ff028b82 */ /* 0x000e300000000a00 */
[----:B------:R-:W1:Y:S01]  /*0270*/  @!P1 LDC.64 R4, c[0x0][0x388] ;  /* 0x0000e200ff049b82 */ /* 0x000e620000000a00 */
[----:B0-----:R-:W-:-:S05]  /*0280*/  @!P0 IADD3 R2, P2, PT, R15, R2, RZ ;  /* 0x000000020f028210 */ /* 0x001fca0007f5e0ff */
[----:B------:R-:W-:Y:S01]  /*0290*/  @!P0 IMAD.X R3, RZ, RZ, R3, P2 ;  /* 0x000000ffff038224 */ /* 0x000fe200010e0603 */
[----:B-1----:R-:W-:-:S04]  /*02a0*/  @!P1 IADD3 R4, P3, PT, R11, R4, RZ ;  /* 0x000000040b049210 */ /* 0x002fc80007f7e0ff */
[----:B------:R-:W2:Y:S01]  /*02b0*/  @!P0 LDG.E.U8.CONSTANT R17, desc[UR8][R2.64] ;  /* 0x0000000802118981 */ /* 0x000ea2000c1e9100 */
[----:B------:R-:W-:-:S05]  /*02c0*/  @!P1 LEA.HI.X.SX32 R5, R11, R5, 0x1, P3 ;  /* 0x000000050b059211 */ /* 0x000fca00018f0eff */
[----:B------:R-:W3:Y:S01]  /*02d0*/  @!P1 LDG.E.U8.CONSTANT R21, desc[UR8][R4.64] ;  /* 0x0000000804159981 */ /* 0x000ee2000c1e9100 */
[----:B------:R-:W-:-:S04]  /*02e0*/  UIADD3 UR4, UPT, UPT, UR4, 0x1, URZ ;  /* 0x0000000104047890 */ /* 0x000fc8000fffe0ff */
[----:B------:R-:W-:Y:S01]  /*02f0*/  UISETP.NE.AND UP0, UPT, UR4, URZ, UPT ;  /* 0x000000ff0400728c */ /* 0x000fe2000bf05270 */
[----:B------:R-:W-:Y:S01]  /*0300*/  IADD3 R9, PT, PT, R9, 0x10, RZ ;  /* 0x0000001009097810 */ /* 0x000fe20007ffe0ff */
[----:B------:R-:W-:Y:S01]  /*0310*/  VIADD R6, R6, 0x10 ;  /* 0x0000001006067836 */ /* 0x000fe20000000000 */
[----:B------:R-:W-:Y:S01]  /*0320*/  LEA R11, R8, R11, 0x4 ;  /* 0x0000000b080b7211 */ /* 0x000fe200078e20ff */
[----:B------:R-:W-:Y:S01]  /*0330*/  VIADD R15, R15, 0x10 ;  /* 0x000000100f0f7836 */ /* 0x000fe20000000000 */
[----:B--2---:R-:W-:Y:S04]  /*0340*/  STS.U8 [R12], R17 ;  /* 0x000000110c007388 */ /* 0x004fe80000000000 */
[----:B---3--:R-:W-:Y:S01]  /*0350*/  STS.U8 [R14], R21 ;  /* 0x000000150e007388 */ /* 0x008fe20000000000 */
[----:B------:R-:W-:Y:S06]  /*0360*/  BAR.SYNC.DEFER_BLOCKING 0x0 ;  /* 0x0000000000007b1d */ /* 0x000fec0000010000 */
[----:B------:R-:W0:Y:S04]  /*0370*/  LDS.S8 R25, [R10] ;  /* 0x000000000a197984 */ /* 0x000e280000000200 */
[----:B------:R-:W1:Y:S04]  /*0380*/  LDS.S8 R27, [R10+0x1] ;  /* 0x000001000a1b7984 */ /* 0x000e680000000200 */
[----:B------:R-:W2:Y:S04]  /*0390*/  LDS.U8 R22, [R13] ;  /* 0x000000000d167984 */ /* 0x000ea80000000000 */
[----:B------:R-:W3:Y:S04]  /*03a0*/  LDS.S8 R24, [R10+0x2] ;  /* 0x000002000a187984 */ /* 0x000ee80000000200 */
[----:B------:R-:W4:Y:S04]  /*03b0*/  LDS.U8 R20, [R13+0x10] ;  /* 0x000010000d147984 */ /* 0x000f280000000000 */
[----:B------:R-:W5:Y:S04]  /*03c0*/  LDS.S8 R23, [R10+0x3] ;  /* 0x000003000a177984 */ /* 0x000f680000000200 */
[----:B------:R-:W5:Y:S04]  /*03d0*/  LDS.U8 R2, [R13+0x20] ;  /* 0x000020000d027984 */ /* 0x000f680000000000 */
[----:B------:R-:W5:Y:S04]  /*03e0*/  LDS.S8 R19, [R10+0x4] ;  /* 0x000004000a137984 */ /* 0x000f680000000200 */
[----:B------:R-:W5:Y:S04]  /*03f0*/  LDS.U8 R4, [R13+0x30] ;  /* 0x000030000d047984 */ /* 0x000f680000000000 */
[----:B------:R-:W5:Y:S01]  /*0400*/  LDS.S8 R17, [R10+0x5] ;  /* 0x000005000a117984 */ /* 0x000f620000000200 */
[----:B0-----:R-:W0:Y:S03]  /*0410*/  I2F.S16 R25, R25 ;  /* 0x0000001900197306 */ /* 0x001e260000101400 */
[----:B------:R-:W5:Y:S04]  /*0420*/  LDS.U8 R5, [R13+0x40] ;  /* 0x000040000d057984 */ /* 0x000f680000000000 */
[----:B------:R-:W5:Y:S01]  /*0430*/  LDS.S8 R18, [R10+0x6] ;  /* 0x000006000a127984 */ /* 0x000f620000000200 */
[----:B-1----:R-:W1:Y:S03]  /*0440*/  I2F.S16 R21, R27 ;  /* 0x0000001b00157306 */ /* 0x002e660000101400 */
[----:B------:R-:W5:Y:S01]  /*0450*/  LDS.U8 R3, [R13+0x50] ;  /* 0x000050000d037984 */ /* 0x000f620000000000 */
[----:B--2---:R-:W-:-:S05]  /*0460*/  I2FP.F32.U32 R22, R22 ;  /* 0x0000001600167245 */ /* 0x004fca0000201000 */
[----:B0-----:R-:W-:Y:S02]  /*0470*/  FFMA R26, R25, R22, R16 ;  /* 0x00000016191a7223 */ /* 0x001fe40000000010 */
[----:B------:R-:W0:Y:S01]  /*0480*/  LDS.S8 R22, [R10+0x7] ;  /* 0x000007000a167984 */ /* 0x000e220000000200 */
[----:B---3--:R-:W2:Y:S01]  /*0490*/  I2F.S16 R24, R24 ;  /* 0x0000001800187306 */ /* 0x008ea20000101400 */
[----:B----4-:R-:W-:Y:S02]  /*04a0*/  I2FP.F32.U32 R20, R20 ;  /* 0x0000001400147245 */ /* 0x010fe40000201000 */
[----:B------:R-:W3:Y:S03]  /*04b0*/  LDS.U8 R16, [R13+0x60] ;  /* 0x000060000d107984 */ /* 0x000ee60000000000 */
[----:B-1----:R-:W-:Y:S02]  /*04c0*/  FFMA R25, R21, R20, R26 ;  /* 0x0000001415197223 */ /* 0x002fe4000000001a */
[----:B------:R-:W1:Y:S01]  /*04d0*/  LDS.S8 R20, [R10+0x8] ;  /* 0x000008000a147984 */ /* 0x000e620000000200 */
[----:B-----5:R-:W4:Y:S01]  /*04e0*/  I2F.S16 R23, R23 ;  /* 0x0000001700177306 */ /* 0x020f220000101400 */
[----:B------:R-:W-:-:S02]  /*04f0*/  I2FP.F32.U32 R2, R2 ;  /* 0x0000000200027245 */ /* 0x000fc40000201000 */
[----:B------:R-:W5:Y:S03]  /*0500*/  LDS.U8 R21, [R13+0x70] ;  /* 0x000070000d157984 */ /* 0x000f660000000000 */
[----:B--2---:R-:W-:Y:S02]  /*0510*/  FFMA R26, R24, R2, R25 ;  /* 0x00000002181a7223 */ /* 0x004fe40000000019 */
[----:B------:R-:W2:Y:S01]  /*0520*/  I2F.S16 R19, R19 ;  /* 0x0000001300137306 */ /* 0x000ea20000101400 */
[----:B------:R-:W5:Y:S01]  /*0530*/  LDS.U8 R2, [R13+0x80] ;  /* 0x000080000d027984 */ /* 0x000f620000000000 */
[----:B------:R-:W-:-:S06]  /*0540*/  I2FP.F32.U32 R4, R4 ;  /* 0x0000000400047245 */ /* 0x000fcc0000201000 */
[----:B------:R-:W0:Y:S01]  /*0550*/  I2F.S16 R17, R17 ;  /* 0x0000001100117306 */ /* 0x000e220000101400 */
[----:B------:R-:W-:Y:S01]  /*0560*/  I2FP.F32.U32 R5, R5 ;  /* 0x0000000500057245 */ /* 0x000fe20000201000 */
[----:B----4-:R-:W-:-:S04]  /*0570*/  FFMA R4, R23, R4, R26 ;  /* 0x0000000417047223 */ /* 0x010fc8000000001a */
[----:B--2---:R-:W-:Y:S02]  /*0580*/  FFMA R4, R19, R5, R4 ;  /* 0x0000000513047223 */ /* 0x004fe40000000004 */
[----:B------:R-:W2:Y:S01]  /*0590*/  I2F.S16 R18, R18 ;  /* 0x0000001200127306 */ /* 0x000ea20000101400 */
[----:B------:R-:W-:Y:S02]  /*05a0*/  I2FP.F32.U32 R5, R3 ;  /* 0x0000000300057245 */ /* 0x000fe40000201000 */
[----:B------:R-:W4:Y:S03]  /*05b0*/  LDS.S8 R3, [R10+0x9] ;  /* 0x000009000a037984 */ /* 0x000f260000000200 */
[----:B0-----:R-:W-:Y:S02]  /*05c0*/  FFMA R19, R17, R5, R4 ;  /* 0x0000000511137223 */ /* 0x001fe40000000004 */
[----:B------:R-:W-:Y:S01]  /*05d0*/  LDS.S8 R5, [R10+0xa] ;  /* 0x00000a000a057984 */ /* 0x000fe20000000200 */
[----:B------:R-:W0:Y:S01]  /*05e0*/  I2F.S16 R22, R22 ;  /* 0x0000001600167306 */ /* 0x000e220000101400 */
[----:B---3--:R-:W-:-:S02]  /*05f0*/  I2FP.F32.U32 R23, R16 ;  /* 0x0000001000177245 */ /* 0x008fc40000201000 */
[----:B------:R-:W-:Y:S04]  /*0600*/  LDS.S8 R4, [R10+0xb] ;  /* 0x00000b000a047984 */ /* 0x000fe80000000200 */
[----:B------:R-:W3:Y:S01]  /*0610*/  LDS.U8 R16, [R13+0x90] ;  /* 0x000090000d107984 */ /* 0x000ee20000000000 */
[----:B--2---:R-:W-:Y:S01]  /*0620*/  FFMA R25, R18, R23, R19 ;  /* 0x0000001712197223 */ /* 0x004fe20000000013 */
[----:B-1----:R-:W1:Y:S02]  /*0630*/  I2F.S16 R20, R20 ;  /* 0x0000001400147306 */ /* 0x002e640000101400 */
[----:B------:R-:W-:Y:S01]  /*0640*/  LDS.S8 R17, [R10+0xc] ;  /* 0x00000c000a117984 */ /* 0x000fe20000000200 */
[----:B-----5:R-:W-:-:S03]  /*0650*/  I2FP.F32.U32 R24, R21 ;  /* 0x0000001500187245 */ /* 0x020fc60000201000 */
[----:B------:R-:W2:Y:S04]  /*0660*/  LDS.U8 R18, [R13+0xa0] ;  /* 0x0000a0000d127984 */ /* 0x000ea80000000000 */
[----:B------:R-:W-:Y:S01]  /*0670*/  LDS.S8 R19, [R10+0xd] ;  /* 0x00000d000a137984 */ /* 0x000fe20000000200 */
[----:B0-----:R-:W-:-:S03]  /*0680*/  FFMA R25, R22, R24, R25 ;  /* 0x0000001816197223 */ /* 0x001fc60000000019 */
[----:B------:R-:W0:Y:S04]  /*0690*/  LDS.U8 R23, [R13+0xb0] ;  /* 0x0000b0000d177984 */ /* 0x000e280000000000 */
[----:B------:R-:W-:Y:S01]  /*06a0*/  LDS.S8 R21, [R10+0xe] ;  /* 0x00000e000a157984 */ /* 0x000fe20000000200 */
[----:B------:R-:W-:-:S03]  /*06b0*/  I2FP.F32.U32 R26, R2 ;  /* 0x00000002001a7245 */ /* 0x000fc60000201000 */
[----:B------:R-:W5:Y:S04]  /*06c0*/  LDS.U8 R22, [R13+0xc0] ;  /* 0x0000c0000d167984 */ /* 0x000f680000000000 */
[----:B------:R-:W-:Y:S01]  /*06d0*/  LDS.S8 R24, [R10+0xf] ;  /* 0x00000f000a187984 */ /* 0x000fe20000000200 */
[----:B-1----:R-:W-:-:S03]  /*06e0*/  FFMA R26, R20, R26, R25 ;  /* 0x0000001a141a7223 */ /* 0x002fc60000000019 */
[----:B------:R-:W1:Y:S04]  /*06f0*/  LDS.U8 R2, [R13+0xd0] ;  /* 0x0000d0000d027984 */ /* 0x000e680000000000 */
[----:B------:R-:W1:Y:S04]  /*0700*/  LDS.U8 R25, [R13+0xe0] ;  /* 0x0000e0000d197984 */ /* 0x000e680000000000 */
[----:B------:R-:W1:Y:S01]  /*0710*/  LDS.U8 R20, [R13+0xf0] ;  /* 0x0000f0000d147984 */ /* 0x000e620000000000 */
[----:B----4-:R-:W4:Y:S01]  /*0720*/  I2F.S16 R3, R3 ;  /* 0x0000000300037306 */ /* 0x010f220000101400 */
[----:B---3--:R-:W-:-:S07]  /*0730*/  I2FP.F32.U32 R16, R16 ;  /* 0x0000001000107245 */ /* 0x008fce0000201000 */
[----:B------:R-:W3:Y:S01]  /*0740*/  I2F.S16 R5, R5 ;  /* 0x0000000500057306 */ /* 0x000ee20000101400 */
[----:B--2---:R-:W-:-:S07]  /*0750*/  I2FP.F32.U32 R18, R18 ;  /* 0x0000001200127245 */ /* 0x004fce0000201000 */
[----:B------:R-:W2:Y:S01]  /*0760*/  I2F.S16 R4, R4 ;  /* 0x0000000400047306 */ /* 0x000ea20000101400 */
[----:B----4-:R-:W-:Y:S01]  /*0770*/  FFMA R16, R3, R16, R26 ;  /* 0x0000001003107223 */ /* 0x010fe2000000001a */
[----:B0-----:R-:W-:-:S06]  /*0780*/  I2FP.F32.U32 R26, R23 ;  /* 0x00000017001a7245 */ /* 0x001fcc0000201000 */
[----:B------:R-:W0:Y:S01]  /*0790*/  I2F.S16 R17, R17 ;  /* 0x0000001100117306 */ /* 0x000e220000101400 */
[----:B---3--:R-:W-:Y:S01]  /*07a0*/  FFMA R23, R5, R18, R16 ;  /* 0x0000001205177223 */ /* 0x008fe20000000010 */
[----:B-----5:R-:W-:-:S06]  /*07b0*/  I2FP.F32.U32 R22, R22 ;  /* 0x0000001600167245 */ /* 0x020fcc0000201000 */
[----:B------:R-:W3:Y:S01]  /*07c0*/  I2F.S16 R19, R19 ;  /* 0x0000001300137306 */ /* 0x000ee20000101400 */
[----:B--2---:R-:W-:Y:S01]  /*07d0*/  FFMA R26, R4, R26, R23 ;  /* 0x0000001a041a7223 */ /* 0x004fe20000000017 */
[----:B-1----:R-:W-:-:S06]  /*07e0*/  I2FP.F32.U32 R2, R2 ;  /* 0x0000000200027245 */ /* 0x002fcc0000201000 */
[----:B------:R-:W1:Y:S01]  /*07f0*/  I2F.S16 R21, R21 ;  /* 0x0000001500157306 */ /* 0x000e620000101400 */
[----:B0-----:R-:W-:Y:S01]  /*0800*/  FFMA R22, R17, R22, R26 ;  /* 0x0000001611167223 */ /* 0x001fe2000000001a */
[----:B------:R-:W-:-:S06]  /*0810*/  I2FP.F32.U32 R25, R25 ;  /* 0x0000001900197245 */ /* 0x000fcc0000201000 */
[----:B------:R-:W0:Y:S01]  /*0820*/  I2F.S16 R3, R24 ;  /* 0x0000001800037306 */ /* 0x000e220000101400 */
[----:B---3--:R-:W-:Y:S01]  /*0830*/  FFMA R2, R19, R2, R22 ;  /* 0x0000000213027223 */ /* 0x008fe20000000016 */
[----:B------:R-:W-:-:S03]  /*0840*/  I2FP.F32.U32 R20, R20 ;  /* 0x0000001400147245 */ /* 0x000fc60000201000 */
[----:B-1----:R-:W-:-:S04]  /*0850*/  FFMA R2, R21, R25, R2 ;  /* 0x0000001915027223 */ /* 0x002fc80000000002 */
[----:B0-----:R-:W-:Y:S01]  /*0860*/  FFMA R16, R3, R20, R2 ;  /* 0x0000001403107223 */ /* 0x001fe20000000002 */
[----:B------:R-:W-:Y:S06]  /*0870*/  BAR.SYNC.DEFER_BLOCKING 0x0 ;  /* 0x0000000000007b1d */ /* 0x000fec0000010000 */
[----:B------:R-:W-:Y:S05]  /*0880*/  BRA.U UP0, `(.L_x_56) ;  /* 0xfffffff9005c7547 */ /* 0x000fea000b83ffff */
.L_x_55:
[----:B------:R-:W0:Y:S02]  /*0890*/  LDCU.64 UR4, c[0x0][0x398] ;  /* 0x00007300ff0477ac */ /* 0x000e240008000a00 */
[----:B0-----:R-:W-:-:S04]  /*08a0*/  ISETP.GE.AND P0, PT, R7, UR5, PT ;  /* 0x0000000507007c0c */ /* 0x001fc8000bf06270 */
[----:B------:R-:W-:-:S13]  /*08b0*/  ISETP.GE.OR P0, PT, R0, UR4, P0 ;  /* 0x0000000400007c0c */ /* 0x000fda0008706670 */
[----:B------:R-:W-:Y:S05]  /*08c0*/  @P0 EXIT ;  /* 0x000000000000094d */ /* 0x000fea0003800000 */
[----:B------:R-:W0:Y:S01]  /*08d0*/  LDC.64 R2, c[0x0][0x390] ;  /* 0x0000e400ff027b82 */ /* 0x000e220000000a00 */
[----:B------:R-:W-:-:S04]  /*08e0*/  IMAD R7, R0, UR5, R7 ;  /* 0x0000000500077c24 */ /* 0x000fc8000f8e0207 */
[----:B0-----:R-:W-:-:S05]  /*08f0*/  IMAD.WIDE.U32 R2, R7, 0x4, R2 ;  /* 0x0000000407027825 */ /* 0x001fca00078e0002 */
[----:B------:R-:W-:Y:S01]  /*0900*/  STG.E desc[UR8][R2.64], R16 ;  /* 0x0000001002007986 */ /* 0x000fe2000c101908 */
[----:B------:R-:W-:Y:S05]  /*0910*/  EXIT ;  /* 0x000000000000794d */ /* 0x000fea0003800000 */
.L_x_57:
        /* <DEDUP_REMOVED lines=14> */
.L_x_65:


//--------------------- .nv.shared.reserved.0     --------------------------
	.section	.nv.shared.reserved.0,"aw",@nobits
	.weak		__nv_reservedSMEM_offset_0_alias
	.size		__nv_reservedSMEM_offset_0_alias, 0, 64
	.other		__nv_reservedSMEM_offset_0_alias,@"STO_CUDA_RESERVED_SHARED STV_DEFAULT"
__nv_reservedSMEM_offset_0_alias:
	.zero		0
	.zero		64


//--------------------- .nv.shared.bitnet_quantize_i2s --------------------------
	.section	.nv.shared.bitnet_quantize_i2s,"aw",@nobits
	.sectionflags	@""
	.align	4
.nv.shared.bitnet_quantize_i2s:
	.zero		5120


//--------------------- .nv.shared.bitnet_matmul_i2s --------------------------
	.section	.nv.shared.bitnet_matmul_i2s,"aw",@nobits
	.sectionflags	@""
.nv.shared.bitnet_matmul_i2s:
	.zero		1536


//--------------------- .nv.constant0.bitnet_matmul_fp32 --------------------------
	.section	.nv.constant0.bitnet_matmul_fp32,"a",@progbits
	.sectionflags	@""
	.align	4
.nv.constant0.bitnet_matmul_fp32:
	.zero		932


//--------------------- .nv.constant0.bitnet_dequantize --------------------------
	.section	.nv.constant0.bitnet_dequantize,"a",@progbits
	.sectionflags	@""
	.align	4
.nv.constant0.bitnet_dequantize:
	.zero		928


//--------------------- .nv.constant0.bitnet_quantize_tl2 --------------------------
	.section	.nv.constant0.bitnet_quantize_tl2,"a",@progbits
	.sectionflags	@""
	.align	4
.nv.constant0.bitnet_quantize_tl2:
	.zero		924


//--------------------- .nv.constant0.bitnet_quantize_tl1 --------------------------
	.section	.nv.constant0.bitnet_quantize_tl1,"a",@progbits
	.sectionflags	@""
	.align	4
.nv.constant0.bitnet_quantize_tl1:
	.zero		924


//--------------------- .nv.constant0.bitnet_quantize_i2s --------------------------
	.section	.nv.constant0.bitnet_quantize_i2s,"a",@progbits
	.sectionflags	@""
	.align	4
.nv.constant0.bitnet_quantize_i2s:
	.zero		924


//--------------------- .nv.constant0.bitnet_matmul_i2s --------------------------
	.section	.nv.constant0.bitnet_matmul_i2s,"a",@progbits
	.sectionflags	@""
	.align	4
.nv.constant0.bitnet_matmul_i2s:
	.zero		932


//--------------------- SYMBOLS --------------------------

	.type		.nv.reservedSmem.offset0,@object
	.size		.nv.reservedSmem.offset0,0x4
	.type		.nv.reservedSmem.cap,@object
	.size		.nv.reservedSmem.cap,0x4
